//
// Generated by NVIDIA NVVM Compiler
//
// Compiler Build ID: CL-36424714
// Cuda compilation tools, release 13.0, V13.0.88
// Based on NVVM 20.0.0
//

.version 9.0
.target sm_100
.address_size 64

	// .globl	_Z27processDuffing1989RK4_ClDynPdS_S_S_S_S_S_S_S_S_S_S_PKdS1_S1_S1_S1_S1_S1_S1_S1_S1_S1_S1_S1_S1_S1_S1_jj
.func  (.param .align 16 .b8 func_retval0[16]) __internal_trig_reduction_slowpathd
(
	.param .b64 __internal_trig_reduction_slowpathd_param_0
)
;
.func  (.param .b64 func_retval0) __internal_accurate_pow
(
	.param .b64 __internal_accurate_pow_param_0
)
;
.global .align 8 .b8 __cudart_i2opi_d[144] = {8, 93, 141, 31, 177, 95, 251, 107, 234, 146, 82, 138, 247, 57, 7, 61, 123, 241, 229, 235, 199, 186, 39, 117, 45, 234, 95, 158, 102, 63, 70, 79, 183, 9, 203, 39, 207, 126, 54, 109, 31, 109, 10, 90, 139, 17, 47, 239, 15, 152, 5, 222, 255, 151, 248, 31, 59, 40, 249, 189, 139, 95, 132, 156, 244, 57, 83, 131, 57, 214, 145, 57, 65, 126, 95, 180, 38, 112, 156, 233, 132, 68, 187, 46, 245, 53, 130, 232, 62, 167, 41, 177, 28, 235, 29, 254, 28, 146, 209, 9, 234, 46, 73, 6, 224, 210, 77, 66, 58, 110, 36, 183, 97, 197, 187, 222, 171, 99, 81, 254, 65, 144, 67, 60, 153, 149, 98, 219, 192, 221, 52, 245, 209, 87, 39, 252, 41, 21, 68, 78, 110, 131, 249, 162};
.global .align 16 .b8 __cudart_sin_cos_coeffs[128] = {70, 210, 176, 44, 241, 229, 90, 190, 146, 227, 172, 105, 227, 29, 199, 62, 161, 98, 219, 25, 160, 1, 42, 191, 24, 8, 17, 17, 17, 17, 129, 63, 84, 85, 85, 85, 85, 85, 197, 191, 0, 0, 0, 0, 0, 0, 0, 0, 0, 0, 0, 0, 0, 0, 0, 0, 100, 129, 253, 32, 131, 255, 168, 189, 40, 133, 239, 193, 167, 238, 33, 62, 217, 230, 6, 142, 79, 126, 146, 190, 233, 188, 221, 25, 160, 1, 250, 62, 71, 93, 193, 22, 108, 193, 86, 191, 81, 85, 85, 85, 85, 85, 165, 63, 0, 0, 0, 0, 0, 0, 224, 191, 0, 0, 0, 0, 0, 0, 240, 63};

.visible .entry _Z27processDuffing1989RK4_ClDynPdS_S_S_S_S_S_S_S_S_S_S_PKdS1_S1_S1_S1_S1_S1_S1_S1_S1_S1_S1_S1_S1_S1_S1_jj(
	.param .u64 .ptr .align 1 _Z27processDuffing1989RK4_ClDynPdS_S_S_S_S_S_S_S_S_S_S_PKdS1_S1_S1_S1_S1_S1_S1_S1_S1_S1_S1_S1_S1_S1_S1_jj_param_0,
	.param .u64 .ptr .align 1 _Z27processDuffing1989RK4_ClDynPdS_S_S_S_S_S_S_S_S_S_S_PKdS1_S1_S1_S1_S1_S1_S1_S1_S1_S1_S1_S1_S1_S1_S1_jj_param_1,
	.param .u64 .ptr .align 1 _Z27processDuffing1989RK4_ClDynPdS_S_S_S_S_S_S_S_S_S_S_PKdS1_S1_S1_S1_S1_S1_S1_S1_S1_S1_S1_S1_S1_S1_S1_jj_param_2,
	.param .u64 .ptr .align 1 _Z27processDuffing1989RK4_ClDynPdS_S_S_S_S_S_S_S_S_S_S_PKdS1_S1_S1_S1_S1_S1_S1_S1_S1_S1_S1_S1_S1_S1_S1_jj_param_3,
	.param .u64 .ptr .align 1 _Z27processDuffing1989RK4_ClDynPdS_S_S_S_S_S_S_S_S_S_S_PKdS1_S1_S1_S1_S1_S1_S1_S1_S1_S1_S1_S1_S1_S1_S1_jj_param_4,
	.param .u64 .ptr .align 1 _Z27processDuffing1989RK4_ClDynPdS_S_S_S_S_S_S_S_S_S_S_PKdS1_S1_S1_S1_S1_S1_S1_S1_S1_S1_S1_S1_S1_S1_S1_jj_param_5,
	.param .u64 .ptr .align 1 _Z27processDuffing1989RK4_ClDynPdS_S_S_S_S_S_S_S_S_S_S_PKdS1_S1_S1_S1_S1_S1_S1_S1_S1_S1_S1_S1_S1_S1_S1_jj_param_6,
	.param .u64 .ptr .align 1 _Z27processDuffing1989RK4_ClDynPdS_S_S_S_S_S_S_S_S_S_S_PKdS1_S1_S1_S1_S1_S1_S1_S1_S1_S1_S1_S1_S1_S1_S1_jj_param_7,
	.param .u64 .ptr .align 1 _Z27processDuffing1989RK4_ClDynPdS_S_S_S_S_S_S_S_S_S_S_PKdS1_S1_S1_S1_S1_S1_S1_S1_S1_S1_S1_S1_S1_S1_S1_jj_param_8,
	.param .u64 .ptr .align 1 _Z27processDuffing1989RK4_ClDynPdS_S_S_S_S_S_S_S_S_S_S_PKdS1_S1_S1_S1_S1_S1_S1_S1_S1_S1_S1_S1_S1_S1_S1_jj_param_9,
	.param .u64 .ptr .align 1 _Z27processDuffing1989RK4_ClDynPdS_S_S_S_S_S_S_S_S_S_S_PKdS1_S1_S1_S1_S1_S1_S1_S1_S1_S1_S1_S1_S1_S1_S1_jj_param_10,
	.param .u64 .ptr .align 1 _Z27processDuffing1989RK4_ClDynPdS_S_S_S_S_S_S_S_S_S_S_PKdS1_S1_S1_S1_S1_S1_S1_S1_S1_S1_S1_S1_S1_S1_S1_jj_param_11,
	.param .u64 .ptr .align 1 _Z27processDuffing1989RK4_ClDynPdS_S_S_S_S_S_S_S_S_S_S_PKdS1_S1_S1_S1_S1_S1_S1_S1_S1_S1_S1_S1_S1_S1_S1_jj_param_12,
	.param .u64 .ptr .align 1 _Z27processDuffing1989RK4_ClDynPdS_S_S_S_S_S_S_S_S_S_S_PKdS1_S1_S1_S1_S1_S1_S1_S1_S1_S1_S1_S1_S1_S1_S1_jj_param_13,
	.param .u64 .ptr .align 1 _Z27processDuffing1989RK4_ClDynPdS_S_S_S_S_S_S_S_S_S_S_PKdS1_S1_S1_S1_S1_S1_S1_S1_S1_S1_S1_S1_S1_S1_S1_jj_param_14,
	.param .u64 .ptr .align 1 _Z27processDuffing1989RK4_ClDynPdS_S_S_S_S_S_S_S_S_S_S_PKdS1_S1_S1_S1_S1_S1_S1_S1_S1_S1_S1_S1_S1_S1_S1_jj_param_15,
	.param .u64 .ptr .align 1 _Z27processDuffing1989RK4_ClDynPdS_S_S_S_S_S_S_S_S_S_S_PKdS1_S1_S1_S1_S1_S1_S1_S1_S1_S1_S1_S1_S1_S1_S1_jj_param_16,
	.param .u64 .ptr .align 1 _Z27processDuffing1989RK4_ClDynPdS_S_S_S_S_S_S_S_S_S_S_PKdS1_S1_S1_S1_S1_S1_S1_S1_S1_S1_S1_S1_S1_S1_S1_jj_param_17,
	.param .u64 .ptr .align 1 _Z27processDuffing1989RK4_ClDynPdS_S_S_S_S_S_S_S_S_S_S_PKdS1_S1_S1_S1_S1_S1_S1_S1_S1_S1_S1_S1_S1_S1_S1_jj_param_18,
	.param .u64 .ptr .align 1 _Z27processDuffing1989RK4_ClDynPdS_S_S_S_S_S_S_S_S_S_S_PKdS1_S1_S1_S1_S1_S1_S1_S1_S1_S1_S1_S1_S1_S1_S1_jj_param_19,
	.param .u64 .ptr .align 1 _Z27processDuffing1989RK4_ClDynPdS_S_S_S_S_S_S_S_S_S_S_PKdS1_S1_S1_S1_S1_S1_S1_S1_S1_S1_S1_S1_S1_S1_S1_jj_param_20,
	.param .u64 .ptr .align 1 _Z27processDuffing1989RK4_ClDynPdS_S_S_S_S_S_S_S_S_S_S_PKdS1_S1_S1_S1_S1_S1_S1_S1_S1_S1_S1_S1_S1_S1_S1_jj_param_21,
	.param .u64 .ptr .align 1 _Z27processDuffing1989RK4_ClDynPdS_S_S_S_S_S_S_S_S_S_S_PKdS1_S1_S1_S1_S1_S1_S1_S1_S1_S1_S1_S1_S1_S1_S1_jj_param_22,
	.param .u64 .ptr .align 1 _Z27processDuffing1989RK4_ClDynPdS_S_S_S_S_S_S_S_S_S_S_PKdS1_S1_S1_S1_S1_S1_S1_S1_S1_S1_S1_S1_S1_S1_S1_jj_param_23,
	.param .u64 .ptr .align 1 _Z27processDuffing1989RK4_ClDynPdS_S_S_S_S_S_S_S_S_S_S_PKdS1_S1_S1_S1_S1_S1_S1_S1_S1_S1_S1_S1_S1_S1_S1_jj_param_24,
	.param .u64 .ptr .align 1 _Z27processDuffing1989RK4_ClDynPdS_S_S_S_S_S_S_S_S_S_S_PKdS1_S1_S1_S1_S1_S1_S1_S1_S1_S1_S1_S1_S1_S1_S1_jj_param_25,
	.param .u64 .ptr .align 1 _Z27processDuffing1989RK4_ClDynPdS_S_S_S_S_S_S_S_S_S_S_PKdS1_S1_S1_S1_S1_S1_S1_S1_S1_S1_S1_S1_S1_S1_S1_jj_param_26,
	.param .u64 .ptr .align 1 _Z27processDuffing1989RK4_ClDynPdS_S_S_S_S_S_S_S_S_S_S_PKdS1_S1_S1_S1_S1_S1_S1_S1_S1_S1_S1_S1_S1_S1_S1_jj_param_27,
	.param .u32 _Z27processDuffing1989RK4_ClDynPdS_S_S_S_S_S_S_S_S_S_S_PKdS1_S1_S1_S1_S1_S1_S1_S1_S1_S1_S1_S1_S1_S1_S1_jj_param_28,
	.param .u32 _Z27processDuffing1989RK4_ClDynPdS_S_S_S_S_S_S_S_S_S_S_PKdS1_S1_S1_S1_S1_S1_S1_S1_S1_S1_S1_S1_S1_S1_S1_jj_param_29
)
{
	.reg .pred 	%p<216>;
	.reg .b32 	%r<325>;
	.reg .b64 	%rd<149>;
	.reg .b64 	%fd<892>;

	ld.param.u64 	%rd17, [_Z27processDuffing1989RK4_ClDynPdS_S_S_S_S_S_S_S_S_S_S_PKdS1_S1_S1_S1_S1_S1_S1_S1_S1_S1_S1_S1_S1_S1_S1_jj_param_3];
	ld.param.u64 	%rd21, [_Z27processDuffing1989RK4_ClDynPdS_S_S_S_S_S_S_S_S_S_S_PKdS1_S1_S1_S1_S1_S1_S1_S1_S1_S1_S1_S1_S1_S1_S1_jj_param_7];
	ld.param.u64 	%rd22, [_Z27processDuffing1989RK4_ClDynPdS_S_S_S_S_S_S_S_S_S_S_PKdS1_S1_S1_S1_S1_S1_S1_S1_S1_S1_S1_S1_S1_S1_S1_jj_param_8];
	ld.param.u64 	%rd26, [_Z27processDuffing1989RK4_ClDynPdS_S_S_S_S_S_S_S_S_S_S_PKdS1_S1_S1_S1_S1_S1_S1_S1_S1_S1_S1_S1_S1_S1_S1_jj_param_12];
	ld.param.u64 	%rd27, [_Z27processDuffing1989RK4_ClDynPdS_S_S_S_S_S_S_S_S_S_S_PKdS1_S1_S1_S1_S1_S1_S1_S1_S1_S1_S1_S1_S1_S1_S1_jj_param_13];
	ld.param.u64 	%rd28, [_Z27processDuffing1989RK4_ClDynPdS_S_S_S_S_S_S_S_S_S_S_PKdS1_S1_S1_S1_S1_S1_S1_S1_S1_S1_S1_S1_S1_S1_S1_jj_param_14];
	ld.param.u64 	%rd29, [_Z27processDuffing1989RK4_ClDynPdS_S_S_S_S_S_S_S_S_S_S_PKdS1_S1_S1_S1_S1_S1_S1_S1_S1_S1_S1_S1_S1_S1_S1_jj_param_15];
	ld.param.u64 	%rd30, [_Z27processDuffing1989RK4_ClDynPdS_S_S_S_S_S_S_S_S_S_S_PKdS1_S1_S1_S1_S1_S1_S1_S1_S1_S1_S1_S1_S1_S1_S1_jj_param_16];
	ld.param.u64 	%rd31, [_Z27processDuffing1989RK4_ClDynPdS_S_S_S_S_S_S_S_S_S_S_PKdS1_S1_S1_S1_S1_S1_S1_S1_S1_S1_S1_S1_S1_S1_S1_jj_param_17];
	ld.param.u64 	%rd32, [_Z27processDuffing1989RK4_ClDynPdS_S_S_S_S_S_S_S_S_S_S_PKdS1_S1_S1_S1_S1_S1_S1_S1_S1_S1_S1_S1_S1_S1_S1_jj_param_18];
	ld.param.u64 	%rd33, [_Z27processDuffing1989RK4_ClDynPdS_S_S_S_S_S_S_S_S_S_S_PKdS1_S1_S1_S1_S1_S1_S1_S1_S1_S1_S1_S1_S1_S1_S1_jj_param_19];
	ld.param.u64 	%rd34, [_Z27processDuffing1989RK4_ClDynPdS_S_S_S_S_S_S_S_S_S_S_PKdS1_S1_S1_S1_S1_S1_S1_S1_S1_S1_S1_S1_S1_S1_S1_jj_param_20];
	ld.param.u64 	%rd35, [_Z27processDuffing1989RK4_ClDynPdS_S_S_S_S_S_S_S_S_S_S_PKdS1_S1_S1_S1_S1_S1_S1_S1_S1_S1_S1_S1_S1_S1_S1_jj_param_21];
	ld.param.u64 	%rd36, [_Z27processDuffing1989RK4_ClDynPdS_S_S_S_S_S_S_S_S_S_S_PKdS1_S1_S1_S1_S1_S1_S1_S1_S1_S1_S1_S1_S1_S1_S1_jj_param_22];
	ld.param.u64 	%rd37, [_Z27processDuffing1989RK4_ClDynPdS_S_S_S_S_S_S_S_S_S_S_PKdS1_S1_S1_S1_S1_S1_S1_S1_S1_S1_S1_S1_S1_S1_S1_jj_param_23];
	ld.param.u64 	%rd38, [_Z27processDuffing1989RK4_ClDynPdS_S_S_S_S_S_S_S_S_S_S_PKdS1_S1_S1_S1_S1_S1_S1_S1_S1_S1_S1_S1_S1_S1_S1_jj_param_24];
	ld.param.u64 	%rd39, [_Z27processDuffing1989RK4_ClDynPdS_S_S_S_S_S_S_S_S_S_S_PKdS1_S1_S1_S1_S1_S1_S1_S1_S1_S1_S1_S1_S1_S1_S1_jj_param_25];
	ld.param.u64 	%rd40, [_Z27processDuffing1989RK4_ClDynPdS_S_S_S_S_S_S_S_S_S_S_PKdS1_S1_S1_S1_S1_S1_S1_S1_S1_S1_S1_S1_S1_S1_S1_jj_param_26];
	ld.param.u64 	%rd41, [_Z27processDuffing1989RK4_ClDynPdS_S_S_S_S_S_S_S_S_S_S_PKdS1_S1_S1_S1_S1_S1_S1_S1_S1_S1_S1_S1_S1_S1_S1_jj_param_27];
	ld.param.u32 	%r84, [_Z27processDuffing1989RK4_ClDynPdS_S_S_S_S_S_S_S_S_S_S_PKdS1_S1_S1_S1_S1_S1_S1_S1_S1_S1_S1_S1_S1_S1_S1_jj_param_28];
	ld.param.u32 	%rd42, [_Z27processDuffing1989RK4_ClDynPdS_S_S_S_S_S_S_S_S_S_S_PKdS1_S1_S1_S1_S1_S1_S1_S1_S1_S1_S1_S1_S1_S1_S1_jj_param_29];
	mov.u32 	%r85, %ctaid.x;
	mov.u32 	%r86, %ctaid.y;
	mov.u32 	%r87, %nctaid.x;
	mad.lo.s32 	%r88, %r86, %r87, %r85;
	mov.u32 	%r89, %tid.x;
	mov.u32 	%r90, %ntid.x;
	mov.u32 	%r91, %tid.y;
	mad.lo.s32 	%r92, %r90, %r91, %r89;
	cvt.u64.u32 	%rd43, %r92;
	mov.u32 	%r93, %ntid.y;
	mul.lo.s32 	%r94, %r90, %r93;
	mul.wide.u32 	%rd44, %r88, %r94;
	add.s64 	%rd1, %rd44, %rd43;
	setp.ge.u64 	%p2, %rd1, %rd42;
	@%p2 bra 	$L__BB0_145;
	cvta.to.global.u64 	%rd45, %rd38;
	cvta.to.global.u64 	%rd46, %rd40;
	cvta.to.global.u64 	%rd47, %rd39;
	cvta.to.global.u64 	%rd48, %rd41;
	cvta.to.global.u64 	%rd2, %rd26;
	cvta.to.global.u64 	%rd3, %rd27;
	cvta.to.global.u64 	%rd4, %rd28;
	cvta.to.global.u64 	%rd5, %rd29;
	cvta.to.global.u64 	%rd6, %rd30;
	cvta.to.global.u64 	%rd7, %rd31;
	cvta.to.global.u64 	%rd8, %rd32;
	cvta.to.global.u64 	%rd9, %rd33;
	cvta.to.global.u64 	%rd10, %rd34;
	cvta.to.global.u64 	%rd11, %rd35;
	cvta.to.global.u64 	%rd12, %rd36;
	cvta.to.global.u64 	%rd13, %rd37;
	shl.b64 	%rd49, %rd1, 3;
	add.s64 	%rd50, %rd45, %rd49;
	ld.global.f64 	%fd1, [%rd50];
	add.s64 	%rd51, %rd46, %rd49;
	ld.global.f64 	%fd2, [%rd51];
	add.s64 	%rd52, %rd47, %rd49;
	ld.global.f64 	%fd3, [%rd52];
	add.s64 	%rd53, %rd48, %rd49;
	ld.global.f64 	%fd4, [%rd53];
	setp.eq.s32 	%p3, %r84, 0;
	@%p3 bra 	$L__BB0_144;
	add.s64 	%rd55, %rd13, %rd49;
	ld.global.f64 	%fd891, [%rd55];
	add.s64 	%rd56, %rd12, %rd49;
	ld.global.f64 	%fd890, [%rd56];
	add.s64 	%rd57, %rd11, %rd49;
	ld.global.f64 	%fd889, [%rd57];
	add.s64 	%rd58, %rd10, %rd49;
	ld.global.f64 	%fd888, [%rd58];
	add.s64 	%rd59, %rd9, %rd49;
	ld.global.f64 	%fd887, [%rd59];
	add.s64 	%rd60, %rd8, %rd49;
	ld.global.f64 	%fd886, [%rd60];
	add.s64 	%rd61, %rd7, %rd49;
	ld.global.f64 	%fd885, [%rd61];
	add.s64 	%rd62, %rd6, %rd49;
	ld.global.f64 	%fd884, [%rd62];
	add.s64 	%rd63, %rd5, %rd49;
	ld.global.f64 	%fd883, [%rd63];
	add.s64 	%rd64, %rd4, %rd49;
	ld.global.f64 	%fd882, [%rd64];
	add.s64 	%rd65, %rd3, %rd49;
	ld.global.f64 	%fd881, [%rd65];
	add.s64 	%rd66, %rd2, %rd49;
	ld.global.f64 	%fd880, [%rd66];
	mov.f64 	%fd287, 0d4008000000000000;
	{
	.reg .b32 %temp; 
	mov.b64 	{%temp, %r1}, %fd287;
	}
	and.b32  	%r2, %r1, 2146435072;
	setp.eq.s32 	%p4, %r2, 1073741824;
	setp.lt.s32 	%p5, %r1, 0;
	selp.b32 	%r3, 0, 2146435072, %p5;
	and.b32  	%r95, %r1, 2147483647;
	setp.ne.s32 	%p6, %r95, 1071644672;
	and.pred  	%p1, %p4, %p6;
	or.b32  	%r4, %r3, -2147483648;
	mul.f64 	%fd17, %fd1, 0d3FE0000000000000;
	fma.rn.f64 	%fd288, %fd1, 0d4000000000000000, %fd1;
	fma.rn.f64 	%fd289, %fd1, 0d4000000000000000, %fd288;
	add.f64 	%fd290, %fd1, %fd289;
	mul.f64 	%fd18, %fd290, 0d3FC5555555555555;
	neg.s32 	%r300, %r84;
	mov.u64 	%rd69, __cudart_sin_cos_coeffs;
$L__BB0_3:
	setp.lt.s32 	%p7, %r1, 0;
	setp.eq.s32 	%p8, %r2, 1073741824;
	mul.f64 	%fd31, %fd1, %fd881;
	{
	.reg .b32 %temp; 
	mov.b64 	{%temp, %r7}, %fd880;
	}
	abs.f64 	%fd32, %fd880;
	{ // callseq 0, 0
	.param .b64 param0;
	st.param.f64 	[param0], %fd32;
	.param .b64 retval0;
	call.uni (retval0), 
	__internal_accurate_pow, 
	(
	param0
	);
	ld.param.f64 	%fd291, [retval0];
	} // callseq 0
	setp.lt.s32 	%p10, %r7, 0;
	neg.f64 	%fd293, %fd291;
	selp.f64 	%fd294, %fd293, %fd291, %p8;
	selp.f64 	%fd295, %fd294, %fd291, %p10;
	setp.eq.f64 	%p11, %fd880, 0d0000000000000000;
	selp.b32 	%r96, %r7, 0, %p8;
	or.b32  	%r97, %r96, 2146435072;
	selp.b32 	%r98, %r97, %r96, %p7;
	mov.b32 	%r99, 0;
	mov.b64 	%fd296, {%r99, %r98};
	selp.f64 	%fd840, %fd296, %fd295, %p11;
	add.f64 	%fd297, %fd880, 0d4008000000000000;
	{
	.reg .b32 %temp; 
	mov.b64 	{%temp, %r100}, %fd297;
	}
	and.b32  	%r101, %r100, 2146435072;
	setp.ne.s32 	%p12, %r101, 2146435072;
	@%p12 bra 	$L__BB0_8;
	setp.num.f64 	%p13, %fd880, %fd880;
	@%p13 bra 	$L__BB0_6;
	mov.f64 	%fd298, 0d4008000000000000;
	add.rn.f64 	%fd840, %fd880, %fd298;
	bra.uni 	$L__BB0_8;
$L__BB0_6:
	setp.neu.f64 	%p14, %fd32, 0d7FF0000000000000;
	@%p14 bra 	$L__BB0_8;
	setp.lt.s32 	%p15, %r7, 0;
	selp.b32 	%r102, %r4, %r3, %p1;
	selp.b32 	%r103, %r102, %r3, %p15;
	mov.b32 	%r104, 0;
	mov.b64 	%fd840, {%r104, %r103};
$L__BB0_8:
	setp.eq.f64 	%p16, %fd880, 0d3FF0000000000000;
	selp.f64 	%fd299, 0d3FF0000000000000, %fd840, %p16;
	sub.f64 	%fd37, %fd880, %fd299;
	mul.f64 	%fd38, %fd4, %fd882;
	abs.f64 	%fd39, %fd38;
	setp.neu.f64 	%p17, %fd39, 0d7FF0000000000000;
	@%p17 bra 	$L__BB0_10;
	mov.f64 	%fd305, 0d0000000000000000;
	mul.rn.f64 	%fd842, %fd38, %fd305;
	mov.b32 	%r302, 1;
	bra.uni 	$L__BB0_13;
$L__BB0_10:
	mul.f64 	%fd300, %fd38, 0d3FE45F306DC9C883;
	cvt.rni.s32.f64 	%r301, %fd300;
	cvt.rn.f64.s32 	%fd301, %r301;
	fma.rn.f64 	%fd302, %fd301, 0dBFF921FB54442D18, %fd38;
	fma.rn.f64 	%fd303, %fd301, 0dBC91A62633145C00, %fd302;
	fma.rn.f64 	%fd842, %fd301, 0dB97B839A252049C0, %fd303;
	setp.ltu.f64 	%p18, %fd39, 0d41E0000000000000;
	@%p18 bra 	$L__BB0_12;
	{ // callseq 1, 0
	.param .b64 param0;
	st.param.f64 	[param0], %fd38;
	.param .align 16 .b8 retval0[16];
	call.uni (retval0), 
	__internal_trig_reduction_slowpathd, 
	(
	param0
	);
	ld.param.f64 	%fd842, [retval0];
	ld.param.b32 	%r301, [retval0+8];
	} // callseq 1
$L__BB0_12:
	add.s32 	%r302, %r301, 1;
$L__BB0_13:
	setp.lt.s32 	%p19, %r1, 0;
	setp.eq.s32 	%p20, %r2, 1073741824;
	shl.b32 	%r107, %r302, 6;
	cvt.u64.u32 	%rd67, %r107;
	and.b64  	%rd68, %rd67, 64;
	add.s64 	%rd70, %rd69, %rd68;
	mul.rn.f64 	%fd306, %fd842, %fd842;
	and.b32  	%r108, %r302, 1;
	setp.eq.b32 	%p22, %r108, 1;
	selp.f64 	%fd307, 0dBDA8FF8320FD8164, 0d3DE5DB65F9785EBA, %p22;
	ld.global.nc.v2.f64 	{%fd308, %fd309}, [%rd70];
	fma.rn.f64 	%fd310, %fd307, %fd306, %fd308;
	fma.rn.f64 	%fd311, %fd310, %fd306, %fd309;
	ld.global.nc.v2.f64 	{%fd312, %fd313}, [%rd70+16];
	fma.rn.f64 	%fd314, %fd311, %fd306, %fd312;
	fma.rn.f64 	%fd315, %fd314, %fd306, %fd313;
	ld.global.nc.v2.f64 	{%fd316, %fd317}, [%rd70+32];
	fma.rn.f64 	%fd318, %fd315, %fd306, %fd316;
	fma.rn.f64 	%fd319, %fd318, %fd306, %fd317;
	fma.rn.f64 	%fd320, %fd319, %fd842, %fd842;
	fma.rn.f64 	%fd321, %fd319, %fd306, 0d3FF0000000000000;
	selp.f64 	%fd322, %fd321, %fd320, %p22;
	and.b32  	%r109, %r302, 2;
	setp.eq.s32 	%p23, %r109, 0;
	mov.f64 	%fd323, 0d0000000000000000;
	sub.f64 	%fd324, %fd323, %fd322;
	selp.f64 	%fd325, %fd322, %fd324, %p23;
	mul.f64 	%fd326, %fd2, %fd881;
	sub.f64 	%fd327, %fd37, %fd326;
	fma.rn.f64 	%fd328, %fd3, %fd325, %fd327;
	mul.f64 	%fd45, %fd1, %fd328;
	fma.rn.f64 	%fd46, %fd45, 0d3FE0000000000000, %fd881;
	mul.f64 	%fd47, %fd1, %fd46;
	fma.rn.f64 	%fd48, %fd31, 0d3FE0000000000000, %fd880;
	{
	.reg .b32 %temp; 
	mov.b64 	{%temp, %r13}, %fd48;
	}
	abs.f64 	%fd49, %fd48;
	{ // callseq 2, 0
	.param .b64 param0;
	st.param.f64 	[param0], %fd49;
	.param .b64 retval0;
	call.uni (retval0), 
	__internal_accurate_pow, 
	(
	param0
	);
	ld.param.f64 	%fd329, [retval0];
	} // callseq 2
	setp.lt.s32 	%p24, %r13, 0;
	neg.f64 	%fd331, %fd329;
	selp.f64 	%fd332, %fd331, %fd329, %p20;
	selp.f64 	%fd333, %fd332, %fd329, %p24;
	setp.eq.f64 	%p25, %fd48, 0d0000000000000000;
	selp.b32 	%r110, %r13, 0, %p20;
	or.b32  	%r111, %r110, 2146435072;
	selp.b32 	%r112, %r111, %r110, %p19;
	mov.b32 	%r113, 0;
	mov.b64 	%fd334, {%r113, %r112};
	selp.f64 	%fd843, %fd334, %fd333, %p25;
	add.f64 	%fd335, %fd48, 0d4008000000000000;
	{
	.reg .b32 %temp; 
	mov.b64 	{%temp, %r114}, %fd335;
	}
	and.b32  	%r115, %r114, 2146435072;
	setp.ne.s32 	%p26, %r115, 2146435072;
	@%p26 bra 	$L__BB0_18;
	setp.num.f64 	%p27, %fd48, %fd48;
	@%p27 bra 	$L__BB0_16;
	mov.f64 	%fd336, 0d4008000000000000;
	add.rn.f64 	%fd843, %fd48, %fd336;
	bra.uni 	$L__BB0_18;
$L__BB0_16:
	setp.neu.f64 	%p28, %fd49, 0d7FF0000000000000;
	@%p28 bra 	$L__BB0_18;
	setp.lt.s32 	%p29, %r13, 0;
	selp.b32 	%r116, %r4, %r3, %p1;
	selp.b32 	%r117, %r116, %r3, %p29;
	mov.b32 	%r118, 0;
	mov.b64 	%fd843, {%r118, %r117};
$L__BB0_18:
	setp.eq.f64 	%p30, %fd48, 0d3FF0000000000000;
	selp.f64 	%fd337, 0d3FF0000000000000, %fd843, %p30;
	sub.f64 	%fd338, %fd48, %fd337;
	mul.f64 	%fd339, %fd2, %fd46;
	sub.f64 	%fd54, %fd338, %fd339;
	add.f64 	%fd340, %fd17, %fd882;
	mul.f64 	%fd55, %fd4, %fd340;
	abs.f64 	%fd56, %fd55;
	setp.neu.f64 	%p31, %fd56, 0d7FF0000000000000;
	@%p31 bra 	$L__BB0_20;
	mov.f64 	%fd346, 0d0000000000000000;
	mul.rn.f64 	%fd845, %fd55, %fd346;
	mov.b32 	%r304, 1;
	bra.uni 	$L__BB0_23;
$L__BB0_20:
	mul.f64 	%fd341, %fd55, 0d3FE45F306DC9C883;
	cvt.rni.s32.f64 	%r303, %fd341;
	cvt.rn.f64.s32 	%fd342, %r303;
	fma.rn.f64 	%fd343, %fd342, 0dBFF921FB54442D18, %fd55;
	fma.rn.f64 	%fd344, %fd342, 0dBC91A62633145C00, %fd343;
	fma.rn.f64 	%fd845, %fd342, 0dB97B839A252049C0, %fd344;
	setp.ltu.f64 	%p32, %fd56, 0d41E0000000000000;
	@%p32 bra 	$L__BB0_22;
	{ // callseq 3, 0
	.param .b64 param0;
	st.param.f64 	[param0], %fd55;
	.param .align 16 .b8 retval0[16];
	call.uni (retval0), 
	__internal_trig_reduction_slowpathd, 
	(
	param0
	);
	ld.param.f64 	%fd845, [retval0];
	ld.param.b32 	%r303, [retval0+8];
	} // callseq 3
$L__BB0_22:
	add.s32 	%r304, %r303, 1;
$L__BB0_23:
	setp.lt.s32 	%p33, %r1, 0;
	setp.eq.s32 	%p34, %r2, 1073741824;
	shl.b32 	%r121, %r304, 6;
	cvt.u64.u32 	%rd71, %r121;
	and.b64  	%rd72, %rd71, 64;
	add.s64 	%rd74, %rd69, %rd72;
	mul.rn.f64 	%fd347, %fd845, %fd845;
	and.b32  	%r122, %r304, 1;
	setp.eq.b32 	%p36, %r122, 1;
	selp.f64 	%fd348, 0dBDA8FF8320FD8164, 0d3DE5DB65F9785EBA, %p36;
	ld.global.nc.v2.f64 	{%fd349, %fd350}, [%rd74];
	fma.rn.f64 	%fd351, %fd348, %fd347, %fd349;
	fma.rn.f64 	%fd352, %fd351, %fd347, %fd350;
	ld.global.nc.v2.f64 	{%fd353, %fd354}, [%rd74+16];
	fma.rn.f64 	%fd355, %fd352, %fd347, %fd353;
	fma.rn.f64 	%fd356, %fd355, %fd347, %fd354;
	ld.global.nc.v2.f64 	{%fd357, %fd358}, [%rd74+32];
	fma.rn.f64 	%fd359, %fd356, %fd347, %fd357;
	fma.rn.f64 	%fd360, %fd359, %fd347, %fd358;
	fma.rn.f64 	%fd361, %fd360, %fd845, %fd845;
	fma.rn.f64 	%fd362, %fd360, %fd347, 0d3FF0000000000000;
	selp.f64 	%fd363, %fd362, %fd361, %p36;
	and.b32  	%r123, %r304, 2;
	setp.eq.s32 	%p37, %r123, 0;
	mov.f64 	%fd364, 0d0000000000000000;
	sub.f64 	%fd365, %fd364, %fd363;
	selp.f64 	%fd366, %fd363, %fd365, %p37;
	mul.f64 	%fd62, %fd3, %fd366;
	add.f64 	%fd367, %fd54, %fd62;
	mul.f64 	%fd63, %fd1, %fd367;
	fma.rn.f64 	%fd64, %fd63, 0d3FE0000000000000, %fd881;
	mul.f64 	%fd65, %fd1, %fd64;
	fma.rn.f64 	%fd66, %fd47, 0d3FE0000000000000, %fd880;
	{
	.reg .b32 %temp; 
	mov.b64 	{%temp, %r19}, %fd66;
	}
	abs.f64 	%fd67, %fd66;
	{ // callseq 4, 0
	.param .b64 param0;
	st.param.f64 	[param0], %fd67;
	.param .b64 retval0;
	call.uni (retval0), 
	__internal_accurate_pow, 
	(
	param0
	);
	ld.param.f64 	%fd368, [retval0];
	} // callseq 4
	setp.lt.s32 	%p38, %r19, 0;
	neg.f64 	%fd370, %fd368;
	selp.f64 	%fd371, %fd370, %fd368, %p34;
	selp.f64 	%fd372, %fd371, %fd368, %p38;
	setp.eq.f64 	%p39, %fd66, 0d0000000000000000;
	selp.b32 	%r124, %r19, 0, %p34;
	or.b32  	%r125, %r124, 2146435072;
	selp.b32 	%r126, %r125, %r124, %p33;
	mov.b32 	%r127, 0;
	mov.b64 	%fd373, {%r127, %r126};
	selp.f64 	%fd846, %fd373, %fd372, %p39;
	add.f64 	%fd374, %fd66, 0d4008000000000000;
	{
	.reg .b32 %temp; 
	mov.b64 	{%temp, %r128}, %fd374;
	}
	and.b32  	%r129, %r128, 2146435072;
	setp.ne.s32 	%p40, %r129, 2146435072;
	@%p40 bra 	$L__BB0_28;
	setp.num.f64 	%p41, %fd66, %fd66;
	@%p41 bra 	$L__BB0_26;
	mov.f64 	%fd375, 0d4008000000000000;
	add.rn.f64 	%fd846, %fd66, %fd375;
	bra.uni 	$L__BB0_28;
$L__BB0_26:
	setp.neu.f64 	%p42, %fd67, 0d7FF0000000000000;
	@%p42 bra 	$L__BB0_28;
	setp.lt.s32 	%p43, %r19, 0;
	selp.b32 	%r130, %r4, %r3, %p1;
	selp.b32 	%r131, %r130, %r3, %p43;
	mov.b32 	%r132, 0;
	mov.b64 	%fd846, {%r132, %r131};
$L__BB0_28:
	setp.lt.s32 	%p44, %r1, 0;
	setp.eq.s32 	%p45, %r2, 1073741824;
	setp.eq.f64 	%p47, %fd66, 0d3FF0000000000000;
	selp.f64 	%fd376, 0d3FF0000000000000, %fd846, %p47;
	sub.f64 	%fd377, %fd66, %fd376;
	mul.f64 	%fd378, %fd2, %fd64;
	sub.f64 	%fd379, %fd377, %fd378;
	add.f64 	%fd380, %fd62, %fd379;
	mul.f64 	%fd72, %fd1, %fd380;
	add.f64 	%fd73, %fd881, %fd72;
	add.f64 	%fd74, %fd880, %fd65;
	{
	.reg .b32 %temp; 
	mov.b64 	{%temp, %r20}, %fd74;
	}
	abs.f64 	%fd75, %fd74;
	{ // callseq 5, 0
	.param .b64 param0;
	st.param.f64 	[param0], %fd75;
	.param .b64 retval0;
	call.uni (retval0), 
	__internal_accurate_pow, 
	(
	param0
	);
	ld.param.f64 	%fd381, [retval0];
	} // callseq 5
	setp.lt.s32 	%p48, %r20, 0;
	neg.f64 	%fd383, %fd381;
	selp.f64 	%fd384, %fd383, %fd381, %p45;
	selp.f64 	%fd385, %fd384, %fd381, %p48;
	setp.eq.f64 	%p49, %fd74, 0d0000000000000000;
	selp.b32 	%r133, %r20, 0, %p45;
	or.b32  	%r134, %r133, 2146435072;
	selp.b32 	%r135, %r134, %r133, %p44;
	mov.b32 	%r136, 0;
	mov.b64 	%fd386, {%r136, %r135};
	selp.f64 	%fd847, %fd386, %fd385, %p49;
	add.f64 	%fd387, %fd74, 0d4008000000000000;
	{
	.reg .b32 %temp; 
	mov.b64 	{%temp, %r137}, %fd387;
	}
	and.b32  	%r138, %r137, 2146435072;
	setp.ne.s32 	%p50, %r138, 2146435072;
	@%p50 bra 	$L__BB0_33;
	setp.num.f64 	%p51, %fd74, %fd74;
	@%p51 bra 	$L__BB0_31;
	mov.f64 	%fd388, 0d4008000000000000;
	add.rn.f64 	%fd847, %fd74, %fd388;
	bra.uni 	$L__BB0_33;
$L__BB0_31:
	setp.neu.f64 	%p52, %fd75, 0d7FF0000000000000;
	@%p52 bra 	$L__BB0_33;
	setp.lt.s32 	%p53, %r20, 0;
	selp.b32 	%r139, %r4, %r3, %p1;
	selp.b32 	%r140, %r139, %r3, %p53;
	mov.b32 	%r141, 0;
	mov.b64 	%fd847, {%r141, %r140};
$L__BB0_33:
	setp.eq.f64 	%p54, %fd74, 0d3FF0000000000000;
	selp.f64 	%fd389, 0d3FF0000000000000, %fd847, %p54;
	sub.f64 	%fd390, %fd74, %fd389;
	mul.f64 	%fd391, %fd2, %fd73;
	sub.f64 	%fd80, %fd390, %fd391;
	add.f64 	%fd392, %fd1, %fd882;
	mul.f64 	%fd81, %fd4, %fd392;
	abs.f64 	%fd82, %fd81;
	setp.neu.f64 	%p55, %fd82, 0d7FF0000000000000;
	@%p55 bra 	$L__BB0_35;
	mov.f64 	%fd398, 0d0000000000000000;
	mul.rn.f64 	%fd849, %fd81, %fd398;
	mov.b32 	%r306, 1;
	bra.uni 	$L__BB0_38;
$L__BB0_35:
	mul.f64 	%fd393, %fd81, 0d3FE45F306DC9C883;
	cvt.rni.s32.f64 	%r305, %fd393;
	cvt.rn.f64.s32 	%fd394, %r305;
	fma.rn.f64 	%fd395, %fd394, 0dBFF921FB54442D18, %fd81;
	fma.rn.f64 	%fd396, %fd394, 0dBC91A62633145C00, %fd395;
	fma.rn.f64 	%fd849, %fd394, 0dB97B839A252049C0, %fd396;
	setp.ltu.f64 	%p56, %fd82, 0d41E0000000000000;
	@%p56 bra 	$L__BB0_37;
	{ // callseq 6, 0
	.param .b64 param0;
	st.param.f64 	[param0], %fd81;
	.param .align 16 .b8 retval0[16];
	call.uni (retval0), 
	__internal_trig_reduction_slowpathd, 
	(
	param0
	);
	ld.param.f64 	%fd849, [retval0];
	ld.param.b32 	%r305, [retval0+8];
	} // callseq 6
$L__BB0_37:
	add.s32 	%r306, %r305, 1;
$L__BB0_38:
	setp.lt.s32 	%p57, %r1, 0;
	setp.eq.s32 	%p58, %r2, 1073741824;
	shl.b32 	%r144, %r306, 6;
	cvt.u64.u32 	%rd75, %r144;
	and.b64  	%rd76, %rd75, 64;
	add.s64 	%rd78, %rd69, %rd76;
	mul.rn.f64 	%fd399, %fd849, %fd849;
	and.b32  	%r145, %r306, 1;
	setp.eq.b32 	%p60, %r145, 1;
	selp.f64 	%fd400, 0dBDA8FF8320FD8164, 0d3DE5DB65F9785EBA, %p60;
	ld.global.nc.v2.f64 	{%fd401, %fd402}, [%rd78];
	fma.rn.f64 	%fd403, %fd400, %fd399, %fd401;
	fma.rn.f64 	%fd404, %fd403, %fd399, %fd402;
	ld.global.nc.v2.f64 	{%fd405, %fd406}, [%rd78+16];
	fma.rn.f64 	%fd407, %fd404, %fd399, %fd405;
	fma.rn.f64 	%fd408, %fd407, %fd399, %fd406;
	ld.global.nc.v2.f64 	{%fd409, %fd410}, [%rd78+32];
	fma.rn.f64 	%fd411, %fd408, %fd399, %fd409;
	fma.rn.f64 	%fd412, %fd411, %fd399, %fd410;
	fma.rn.f64 	%fd413, %fd412, %fd849, %fd849;
	fma.rn.f64 	%fd414, %fd412, %fd399, 0d3FF0000000000000;
	selp.f64 	%fd415, %fd414, %fd413, %p60;
	and.b32  	%r146, %r306, 2;
	setp.eq.s32 	%p61, %r146, 0;
	mov.f64 	%fd416, 0d0000000000000000;
	sub.f64 	%fd417, %fd416, %fd415;
	selp.f64 	%fd418, %fd415, %fd417, %p61;
	fma.rn.f64 	%fd88, %fd3, %fd418, %fd80;
	mul.f64 	%fd89, %fd1, %fd886;
	mul.f64 	%fd90, %fd1, %fd887;
	mul.f64 	%fd91, %fd1, %fd888;
	{
	.reg .b32 %temp; 
	mov.b64 	{%temp, %r26}, %fd883;
	}
	abs.f64 	%fd92, %fd883;
	{ // callseq 7, 0
	.param .b64 param0;
	st.param.f64 	[param0], %fd92;
	.param .b64 retval0;
	call.uni (retval0), 
	__internal_accurate_pow, 
	(
	param0
	);
	ld.param.f64 	%fd419, [retval0];
	} // callseq 7
	setp.lt.s32 	%p62, %r26, 0;
	neg.f64 	%fd421, %fd419;
	selp.f64 	%fd422, %fd421, %fd419, %p58;
	selp.f64 	%fd423, %fd422, %fd419, %p62;
	setp.eq.f64 	%p63, %fd883, 0d0000000000000000;
	selp.b32 	%r147, %r26, 0, %p58;
	or.b32  	%r148, %r147, 2146435072;
	selp.b32 	%r149, %r148, %r147, %p57;
	mov.b32 	%r150, 0;
	mov.b64 	%fd424, {%r150, %r149};
	selp.f64 	%fd850, %fd424, %fd423, %p63;
	add.f64 	%fd425, %fd883, 0d4008000000000000;
	{
	.reg .b32 %temp; 
	mov.b64 	{%temp, %r151}, %fd425;
	}
	and.b32  	%r152, %r151, 2146435072;
	setp.ne.s32 	%p64, %r152, 2146435072;
	@%p64 bra 	$L__BB0_43;
	setp.num.f64 	%p65, %fd883, %fd883;
	@%p65 bra 	$L__BB0_41;
	mov.f64 	%fd426, 0d4008000000000000;
	add.rn.f64 	%fd850, %fd883, %fd426;
	bra.uni 	$L__BB0_43;
$L__BB0_41:
	setp.neu.f64 	%p66, %fd92, 0d7FF0000000000000;
	@%p66 bra 	$L__BB0_43;
	setp.lt.s32 	%p67, %r26, 0;
	selp.b32 	%r153, %r4, %r3, %p1;
	selp.b32 	%r154, %r153, %r3, %p67;
	mov.b32 	%r155, 0;
	mov.b64 	%fd850, {%r155, %r154};
$L__BB0_43:
	setp.eq.f64 	%p68, %fd883, 0d3FF0000000000000;
	selp.f64 	%fd427, 0d3FF0000000000000, %fd850, %p68;
	sub.f64 	%fd97, %fd883, %fd427;
	mul.f64 	%fd98, %fd4, %fd889;
	abs.f64 	%fd99, %fd98;
	setp.neu.f64 	%p69, %fd99, 0d7FF0000000000000;
	@%p69 bra 	$L__BB0_45;
	mov.f64 	%fd433, 0d0000000000000000;
	mul.rn.f64 	%fd852, %fd98, %fd433;
	mov.b32 	%r308, 1;
	bra.uni 	$L__BB0_48;
$L__BB0_45:
	mul.f64 	%fd428, %fd98, 0d3FE45F306DC9C883;
	cvt.rni.s32.f64 	%r307, %fd428;
	cvt.rn.f64.s32 	%fd429, %r307;
	fma.rn.f64 	%fd430, %fd429, 0dBFF921FB54442D18, %fd98;
	fma.rn.f64 	%fd431, %fd429, 0dBC91A62633145C00, %fd430;
	fma.rn.f64 	%fd852, %fd429, 0dB97B839A252049C0, %fd431;
	setp.ltu.f64 	%p70, %fd99, 0d41E0000000000000;
	@%p70 bra 	$L__BB0_47;
	{ // callseq 8, 0
	.param .b64 param0;
	st.param.f64 	[param0], %fd98;
	.param .align 16 .b8 retval0[16];
	call.uni (retval0), 
	__internal_trig_reduction_slowpathd, 
	(
	param0
	);
	ld.param.f64 	%fd852, [retval0];
	ld.param.b32 	%r307, [retval0+8];
	} // callseq 8
$L__BB0_47:
	add.s32 	%r308, %r307, 1;
$L__BB0_48:
	setp.lt.s32 	%p71, %r1, 0;
	setp.eq.s32 	%p72, %r2, 1073741824;
	shl.b32 	%r158, %r308, 6;
	cvt.u64.u32 	%rd79, %r158;
	and.b64  	%rd80, %rd79, 64;
	mov.u64 	%rd81, __cudart_sin_cos_coeffs;
	add.s64 	%rd82, %rd81, %rd80;
	mul.rn.f64 	%fd434, %fd852, %fd852;
	and.b32  	%r159, %r308, 1;
	setp.eq.b32 	%p74, %r159, 1;
	selp.f64 	%fd435, 0dBDA8FF8320FD8164, 0d3DE5DB65F9785EBA, %p74;
	ld.global.nc.v2.f64 	{%fd436, %fd437}, [%rd82];
	fma.rn.f64 	%fd438, %fd435, %fd434, %fd436;
	fma.rn.f64 	%fd439, %fd438, %fd434, %fd437;
	ld.global.nc.v2.f64 	{%fd440, %fd441}, [%rd82+16];
	fma.rn.f64 	%fd442, %fd439, %fd434, %fd440;
	fma.rn.f64 	%fd443, %fd442, %fd434, %fd441;
	ld.global.nc.v2.f64 	{%fd444, %fd445}, [%rd82+32];
	fma.rn.f64 	%fd446, %fd443, %fd434, %fd444;
	fma.rn.f64 	%fd447, %fd446, %fd434, %fd445;
	fma.rn.f64 	%fd448, %fd447, %fd852, %fd852;
	fma.rn.f64 	%fd449, %fd447, %fd434, 0d3FF0000000000000;
	selp.f64 	%fd450, %fd449, %fd448, %p74;
	and.b32  	%r160, %r308, 2;
	setp.eq.s32 	%p75, %r160, 0;
	mov.f64 	%fd451, 0d0000000000000000;
	sub.f64 	%fd452, %fd451, %fd450;
	selp.f64 	%fd453, %fd450, %fd452, %p75;
	mul.f64 	%fd454, %fd2, %fd886;
	sub.f64 	%fd455, %fd97, %fd454;
	fma.rn.f64 	%fd456, %fd3, %fd453, %fd455;
	mul.f64 	%fd105, %fd1, %fd456;
	{
	.reg .b32 %temp; 
	mov.b64 	{%temp, %r32}, %fd884;
	}
	abs.f64 	%fd106, %fd884;
	{ // callseq 9, 0
	.param .b64 param0;
	st.param.f64 	[param0], %fd106;
	.param .b64 retval0;
	call.uni (retval0), 
	__internal_accurate_pow, 
	(
	param0
	);
	ld.param.f64 	%fd457, [retval0];
	} // callseq 9
	setp.lt.s32 	%p76, %r32, 0;
	neg.f64 	%fd459, %fd457;
	selp.f64 	%fd460, %fd459, %fd457, %p72;
	selp.f64 	%fd461, %fd460, %fd457, %p76;
	setp.eq.f64 	%p77, %fd884, 0d0000000000000000;
	selp.b32 	%r161, %r32, 0, %p72;
	or.b32  	%r162, %r161, 2146435072;
	selp.b32 	%r163, %r162, %r161, %p71;
	mov.b32 	%r164, 0;
	mov.b64 	%fd462, {%r164, %r163};
	selp.f64 	%fd853, %fd462, %fd461, %p77;
	add.f64 	%fd463, %fd884, 0d4008000000000000;
	{
	.reg .b32 %temp; 
	mov.b64 	{%temp, %r165}, %fd463;
	}
	and.b32  	%r166, %r165, 2146435072;
	setp.ne.s32 	%p78, %r166, 2146435072;
	@%p78 bra 	$L__BB0_53;
	setp.num.f64 	%p79, %fd884, %fd884;
	@%p79 bra 	$L__BB0_51;
	mov.f64 	%fd464, 0d4008000000000000;
	add.rn.f64 	%fd853, %fd884, %fd464;
	bra.uni 	$L__BB0_53;
$L__BB0_51:
	setp.neu.f64 	%p80, %fd106, 0d7FF0000000000000;
	@%p80 bra 	$L__BB0_53;
	setp.lt.s32 	%p81, %r32, 0;
	selp.b32 	%r167, %r4, %r3, %p1;
	selp.b32 	%r168, %r167, %r3, %p81;
	mov.b32 	%r169, 0;
	mov.b64 	%fd853, {%r169, %r168};
$L__BB0_53:
	setp.eq.f64 	%p82, %fd884, 0d3FF0000000000000;
	selp.f64 	%fd465, 0d3FF0000000000000, %fd853, %p82;
	sub.f64 	%fd111, %fd884, %fd465;
	mul.f64 	%fd112, %fd4, %fd890;
	abs.f64 	%fd113, %fd112;
	setp.neu.f64 	%p83, %fd113, 0d7FF0000000000000;
	@%p83 bra 	$L__BB0_55;
	mov.f64 	%fd471, 0d0000000000000000;
	mul.rn.f64 	%fd855, %fd112, %fd471;
	mov.b32 	%r310, 1;
	bra.uni 	$L__BB0_58;
$L__BB0_55:
	mul.f64 	%fd466, %fd112, 0d3FE45F306DC9C883;
	cvt.rni.s32.f64 	%r309, %fd466;
	cvt.rn.f64.s32 	%fd467, %r309;
	fma.rn.f64 	%fd468, %fd467, 0dBFF921FB54442D18, %fd112;
	fma.rn.f64 	%fd469, %fd467, 0dBC91A62633145C00, %fd468;
	fma.rn.f64 	%fd855, %fd467, 0dB97B839A252049C0, %fd469;
	setp.ltu.f64 	%p84, %fd113, 0d41E0000000000000;
	@%p84 bra 	$L__BB0_57;
	{ // callseq 10, 0
	.param .b64 param0;
	st.param.f64 	[param0], %fd112;
	.param .align 16 .b8 retval0[16];
	call.uni (retval0), 
	__internal_trig_reduction_slowpathd, 
	(
	param0
	);
	ld.param.f64 	%fd855, [retval0];
	ld.param.b32 	%r309, [retval0+8];
	} // callseq 10
$L__BB0_57:
	add.s32 	%r310, %r309, 1;
$L__BB0_58:
	setp.lt.s32 	%p85, %r1, 0;
	setp.eq.s32 	%p86, %r2, 1073741824;
	shl.b32 	%r172, %r310, 6;
	cvt.u64.u32 	%rd83, %r172;
	and.b64  	%rd84, %rd83, 64;
	add.s64 	%rd86, %rd81, %rd84;
	mul.rn.f64 	%fd472, %fd855, %fd855;
	and.b32  	%r173, %r310, 1;
	setp.eq.b32 	%p88, %r173, 1;
	selp.f64 	%fd473, 0dBDA8FF8320FD8164, 0d3DE5DB65F9785EBA, %p88;
	ld.global.nc.v2.f64 	{%fd474, %fd475}, [%rd86];
	fma.rn.f64 	%fd476, %fd473, %fd472, %fd474;
	fma.rn.f64 	%fd477, %fd476, %fd472, %fd475;
	ld.global.nc.v2.f64 	{%fd478, %fd479}, [%rd86+16];
	fma.rn.f64 	%fd480, %fd477, %fd472, %fd478;
	fma.rn.f64 	%fd481, %fd480, %fd472, %fd479;
	ld.global.nc.v2.f64 	{%fd482, %fd483}, [%rd86+32];
	fma.rn.f64 	%fd484, %fd481, %fd472, %fd482;
	fma.rn.f64 	%fd485, %fd484, %fd472, %fd483;
	fma.rn.f64 	%fd486, %fd485, %fd855, %fd855;
	fma.rn.f64 	%fd487, %fd485, %fd472, 0d3FF0000000000000;
	selp.f64 	%fd488, %fd487, %fd486, %p88;
	and.b32  	%r174, %r310, 2;
	setp.eq.s32 	%p89, %r174, 0;
	mov.f64 	%fd489, 0d0000000000000000;
	sub.f64 	%fd490, %fd489, %fd488;
	selp.f64 	%fd491, %fd488, %fd490, %p89;
	mul.f64 	%fd492, %fd2, %fd887;
	sub.f64 	%fd493, %fd111, %fd492;
	fma.rn.f64 	%fd494, %fd3, %fd491, %fd493;
	mul.f64 	%fd119, %fd1, %fd494;
	{
	.reg .b32 %temp; 
	mov.b64 	{%temp, %r38}, %fd885;
	}
	abs.f64 	%fd120, %fd885;
	{ // callseq 11, 0
	.param .b64 param0;
	st.param.f64 	[param0], %fd120;
	.param .b64 retval0;
	call.uni (retval0), 
	__internal_accurate_pow, 
	(
	param0
	);
	ld.param.f64 	%fd495, [retval0];
	} // callseq 11
	setp.lt.s32 	%p90, %r38, 0;
	neg.f64 	%fd497, %fd495;
	selp.f64 	%fd498, %fd497, %fd495, %p86;
	selp.f64 	%fd499, %fd498, %fd495, %p90;
	setp.eq.f64 	%p91, %fd885, 0d0000000000000000;
	selp.b32 	%r175, %r38, 0, %p86;
	or.b32  	%r176, %r175, 2146435072;
	selp.b32 	%r177, %r176, %r175, %p85;
	mov.b32 	%r178, 0;
	mov.b64 	%fd500, {%r178, %r177};
	selp.f64 	%fd856, %fd500, %fd499, %p91;
	add.f64 	%fd501, %fd885, 0d4008000000000000;
	{
	.reg .b32 %temp; 
	mov.b64 	{%temp, %r179}, %fd501;
	}
	and.b32  	%r180, %r179, 2146435072;
	setp.ne.s32 	%p92, %r180, 2146435072;
	@%p92 bra 	$L__BB0_63;
	setp.num.f64 	%p93, %fd885, %fd885;
	@%p93 bra 	$L__BB0_61;
	mov.f64 	%fd502, 0d4008000000000000;
	add.rn.f64 	%fd856, %fd885, %fd502;
	bra.uni 	$L__BB0_63;
$L__BB0_61:
	setp.neu.f64 	%p94, %fd120, 0d7FF0000000000000;
	@%p94 bra 	$L__BB0_63;
	setp.lt.s32 	%p95, %r38, 0;
	selp.b32 	%r181, %r4, %r3, %p1;
	selp.b32 	%r182, %r181, %r3, %p95;
	mov.b32 	%r183, 0;
	mov.b64 	%fd856, {%r183, %r182};
$L__BB0_63:
	setp.eq.f64 	%p96, %fd885, 0d3FF0000000000000;
	selp.f64 	%fd503, 0d3FF0000000000000, %fd856, %p96;
	sub.f64 	%fd125, %fd885, %fd503;
	mul.f64 	%fd126, %fd4, %fd891;
	abs.f64 	%fd127, %fd126;
	setp.neu.f64 	%p97, %fd127, 0d7FF0000000000000;
	@%p97 bra 	$L__BB0_65;
	mov.f64 	%fd509, 0d0000000000000000;
	mul.rn.f64 	%fd858, %fd126, %fd509;
	mov.b32 	%r312, 1;
	bra.uni 	$L__BB0_68;
$L__BB0_65:
	mul.f64 	%fd504, %fd126, 0d3FE45F306DC9C883;
	cvt.rni.s32.f64 	%r311, %fd504;
	cvt.rn.f64.s32 	%fd505, %r311;
	fma.rn.f64 	%fd506, %fd505, 0dBFF921FB54442D18, %fd126;
	fma.rn.f64 	%fd507, %fd505, 0dBC91A62633145C00, %fd506;
	fma.rn.f64 	%fd858, %fd505, 0dB97B839A252049C0, %fd507;
	setp.ltu.f64 	%p98, %fd127, 0d41E0000000000000;
	@%p98 bra 	$L__BB0_67;
	{ // callseq 12, 0
	.param .b64 param0;
	st.param.f64 	[param0], %fd126;
	.param .align 16 .b8 retval0[16];
	call.uni (retval0), 
	__internal_trig_reduction_slowpathd, 
	(
	param0
	);
	ld.param.f64 	%fd858, [retval0];
	ld.param.b32 	%r311, [retval0+8];
	} // callseq 12
$L__BB0_67:
	add.s32 	%r312, %r311, 1;
$L__BB0_68:
	setp.lt.s32 	%p99, %r1, 0;
	setp.eq.s32 	%p100, %r2, 1073741824;
	shl.b32 	%r186, %r312, 6;
	cvt.u64.u32 	%rd87, %r186;
	and.b64  	%rd88, %rd87, 64;
	add.s64 	%rd90, %rd81, %rd88;
	mul.rn.f64 	%fd510, %fd858, %fd858;
	and.b32  	%r187, %r312, 1;
	setp.eq.b32 	%p102, %r187, 1;
	selp.f64 	%fd511, 0dBDA8FF8320FD8164, 0d3DE5DB65F9785EBA, %p102;
	ld.global.nc.v2.f64 	{%fd512, %fd513}, [%rd90];
	fma.rn.f64 	%fd514, %fd511, %fd510, %fd512;
	fma.rn.f64 	%fd515, %fd514, %fd510, %fd513;
	ld.global.nc.v2.f64 	{%fd516, %fd517}, [%rd90+16];
	fma.rn.f64 	%fd518, %fd515, %fd510, %fd516;
	fma.rn.f64 	%fd519, %fd518, %fd510, %fd517;
	ld.global.nc.v2.f64 	{%fd520, %fd521}, [%rd90+32];
	fma.rn.f64 	%fd522, %fd519, %fd510, %fd520;
	fma.rn.f64 	%fd523, %fd522, %fd510, %fd521;
	fma.rn.f64 	%fd524, %fd523, %fd858, %fd858;
	fma.rn.f64 	%fd525, %fd523, %fd510, 0d3FF0000000000000;
	selp.f64 	%fd526, %fd525, %fd524, %p102;
	and.b32  	%r188, %r312, 2;
	setp.eq.s32 	%p103, %r188, 0;
	mov.f64 	%fd527, 0d0000000000000000;
	sub.f64 	%fd528, %fd527, %fd526;
	selp.f64 	%fd529, %fd526, %fd528, %p103;
	mul.f64 	%fd530, %fd2, %fd888;
	sub.f64 	%fd531, %fd125, %fd530;
	fma.rn.f64 	%fd532, %fd3, %fd529, %fd531;
	mul.f64 	%fd133, %fd1, %fd532;
	fma.rn.f64 	%fd134, %fd105, 0d3FE0000000000000, %fd886;
	mul.f64 	%fd135, %fd1, %fd134;
	fma.rn.f64 	%fd136, %fd119, 0d3FE0000000000000, %fd887;
	mul.f64 	%fd137, %fd1, %fd136;
	fma.rn.f64 	%fd138, %fd133, 0d3FE0000000000000, %fd888;
	mul.f64 	%fd139, %fd1, %fd138;
	fma.rn.f64 	%fd140, %fd89, 0d3FE0000000000000, %fd883;
	{
	.reg .b32 %temp; 
	mov.b64 	{%temp, %r44}, %fd140;
	}
	abs.f64 	%fd141, %fd140;
	{ // callseq 13, 0
	.param .b64 param0;
	st.param.f64 	[param0], %fd141;
	.param .b64 retval0;
	call.uni (retval0), 
	__internal_accurate_pow, 
	(
	param0
	);
	ld.param.f64 	%fd533, [retval0];
	} // callseq 13
	setp.lt.s32 	%p104, %r44, 0;
	neg.f64 	%fd535, %fd533;
	selp.f64 	%fd536, %fd535, %fd533, %p100;
	selp.f64 	%fd537, %fd536, %fd533, %p104;
	setp.eq.f64 	%p105, %fd140, 0d0000000000000000;
	selp.b32 	%r189, %r44, 0, %p100;
	or.b32  	%r190, %r189, 2146435072;
	selp.b32 	%r191, %r190, %r189, %p99;
	mov.b32 	%r192, 0;
	mov.b64 	%fd538, {%r192, %r191};
	selp.f64 	%fd859, %fd538, %fd537, %p105;
	add.f64 	%fd539, %fd140, 0d4008000000000000;
	{
	.reg .b32 %temp; 
	mov.b64 	{%temp, %r193}, %fd539;
	}
	and.b32  	%r194, %r193, 2146435072;
	setp.ne.s32 	%p106, %r194, 2146435072;
	@%p106 bra 	$L__BB0_73;
	setp.num.f64 	%p107, %fd140, %fd140;
	@%p107 bra 	$L__BB0_71;
	mov.f64 	%fd540, 0d4008000000000000;
	add.rn.f64 	%fd859, %fd140, %fd540;
	bra.uni 	$L__BB0_73;
$L__BB0_71:
	setp.neu.f64 	%p108, %fd141, 0d7FF0000000000000;
	@%p108 bra 	$L__BB0_73;
	setp.lt.s32 	%p109, %r44, 0;
	selp.b32 	%r195, %r4, %r3, %p1;
	selp.b32 	%r196, %r195, %r3, %p109;
	mov.b32 	%r197, 0;
	mov.b64 	%fd859, {%r197, %r196};
$L__BB0_73:
	setp.eq.f64 	%p110, %fd140, 0d3FF0000000000000;
	selp.f64 	%fd541, 0d3FF0000000000000, %fd859, %p110;
	sub.f64 	%fd542, %fd140, %fd541;
	mul.f64 	%fd543, %fd2, %fd134;
	sub.f64 	%fd146, %fd542, %fd543;
	add.f64 	%fd544, %fd17, %fd889;
	mul.f64 	%fd147, %fd4, %fd544;
	abs.f64 	%fd148, %fd147;
	setp.neu.f64 	%p111, %fd148, 0d7FF0000000000000;
	@%p111 bra 	$L__BB0_75;
	mov.f64 	%fd550, 0d0000000000000000;
	mul.rn.f64 	%fd861, %fd147, %fd550;
	mov.b32 	%r314, 1;
	bra.uni 	$L__BB0_78;
$L__BB0_75:
	mul.f64 	%fd545, %fd147, 0d3FE45F306DC9C883;
	cvt.rni.s32.f64 	%r313, %fd545;
	cvt.rn.f64.s32 	%fd546, %r313;
	fma.rn.f64 	%fd547, %fd546, 0dBFF921FB54442D18, %fd147;
	fma.rn.f64 	%fd548, %fd546, 0dBC91A62633145C00, %fd547;
	fma.rn.f64 	%fd861, %fd546, 0dB97B839A252049C0, %fd548;
	setp.ltu.f64 	%p112, %fd148, 0d41E0000000000000;
	@%p112 bra 	$L__BB0_77;
	{ // callseq 14, 0
	.param .b64 param0;
	st.param.f64 	[param0], %fd147;
	.param .align 16 .b8 retval0[16];
	call.uni (retval0), 
	__internal_trig_reduction_slowpathd, 
	(
	param0
	);
	ld.param.f64 	%fd861, [retval0];
	ld.param.b32 	%r313, [retval0+8];
	} // callseq 14
$L__BB0_77:
	add.s32 	%r314, %r313, 1;
$L__BB0_78:
	setp.lt.s32 	%p113, %r1, 0;
	setp.eq.s32 	%p114, %r2, 1073741824;
	shl.b32 	%r200, %r314, 6;
	cvt.u64.u32 	%rd91, %r200;
	and.b64  	%rd92, %rd91, 64;
	add.s64 	%rd94, %rd81, %rd92;
	mul.rn.f64 	%fd551, %fd861, %fd861;
	and.b32  	%r201, %r314, 1;
	setp.eq.b32 	%p116, %r201, 1;
	selp.f64 	%fd552, 0dBDA8FF8320FD8164, 0d3DE5DB65F9785EBA, %p116;
	ld.global.nc.v2.f64 	{%fd553, %fd554}, [%rd94];
	fma.rn.f64 	%fd555, %fd552, %fd551, %fd553;
	fma.rn.f64 	%fd556, %fd555, %fd551, %fd554;
	ld.global.nc.v2.f64 	{%fd557, %fd558}, [%rd94+16];
	fma.rn.f64 	%fd559, %fd556, %fd551, %fd557;
	fma.rn.f64 	%fd560, %fd559, %fd551, %fd558;
	ld.global.nc.v2.f64 	{%fd561, %fd562}, [%rd94+32];
	fma.rn.f64 	%fd563, %fd560, %fd551, %fd561;
	fma.rn.f64 	%fd564, %fd563, %fd551, %fd562;
	fma.rn.f64 	%fd565, %fd564, %fd861, %fd861;
	fma.rn.f64 	%fd566, %fd564, %fd551, 0d3FF0000000000000;
	selp.f64 	%fd567, %fd566, %fd565, %p116;
	and.b32  	%r202, %r314, 2;
	setp.eq.s32 	%p117, %r202, 0;
	mov.f64 	%fd568, 0d0000000000000000;
	sub.f64 	%fd569, %fd568, %fd567;
	selp.f64 	%fd570, %fd567, %fd569, %p117;
	mul.f64 	%fd154, %fd3, %fd570;
	add.f64 	%fd571, %fd146, %fd154;
	mul.f64 	%fd155, %fd1, %fd571;
	fma.rn.f64 	%fd156, %fd90, 0d3FE0000000000000, %fd884;
	{
	.reg .b32 %temp; 
	mov.b64 	{%temp, %r50}, %fd156;
	}
	abs.f64 	%fd157, %fd156;
	{ // callseq 15, 0
	.param .b64 param0;
	st.param.f64 	[param0], %fd157;
	.param .b64 retval0;
	call.uni (retval0), 
	__internal_accurate_pow, 
	(
	param0
	);
	ld.param.f64 	%fd572, [retval0];
	} // callseq 15
	setp.lt.s32 	%p118, %r50, 0;
	neg.f64 	%fd574, %fd572;
	selp.f64 	%fd575, %fd574, %fd572, %p114;
	selp.f64 	%fd576, %fd575, %fd572, %p118;
	setp.eq.f64 	%p119, %fd156, 0d0000000000000000;
	selp.b32 	%r203, %r50, 0, %p114;
	or.b32  	%r204, %r203, 2146435072;
	selp.b32 	%r205, %r204, %r203, %p113;
	mov.b32 	%r206, 0;
	mov.b64 	%fd577, {%r206, %r205};
	selp.f64 	%fd862, %fd577, %fd576, %p119;
	add.f64 	%fd578, %fd156, 0d4008000000000000;
	{
	.reg .b32 %temp; 
	mov.b64 	{%temp, %r207}, %fd578;
	}
	and.b32  	%r208, %r207, 2146435072;
	setp.ne.s32 	%p120, %r208, 2146435072;
	@%p120 bra 	$L__BB0_83;
	setp.num.f64 	%p121, %fd156, %fd156;
	@%p121 bra 	$L__BB0_81;
	mov.f64 	%fd579, 0d4008000000000000;
	add.rn.f64 	%fd862, %fd156, %fd579;
	bra.uni 	$L__BB0_83;
$L__BB0_81:
	setp.neu.f64 	%p122, %fd157, 0d7FF0000000000000;
	@%p122 bra 	$L__BB0_83;
	setp.lt.s32 	%p123, %r50, 0;
	selp.b32 	%r209, %r4, %r3, %p1;
	selp.b32 	%r210, %r209, %r3, %p123;
	mov.b32 	%r211, 0;
	mov.b64 	%fd862, {%r211, %r210};
$L__BB0_83:
	setp.eq.f64 	%p124, %fd156, 0d3FF0000000000000;
	selp.f64 	%fd580, 0d3FF0000000000000, %fd862, %p124;
	sub.f64 	%fd581, %fd156, %fd580;
	mul.f64 	%fd582, %fd2, %fd136;
	sub.f64 	%fd162, %fd581, %fd582;
	add.f64 	%fd583, %fd17, %fd890;
	mul.f64 	%fd163, %fd4, %fd583;
	abs.f64 	%fd164, %fd163;
	setp.neu.f64 	%p125, %fd164, 0d7FF0000000000000;
	@%p125 bra 	$L__BB0_85;
	mov.f64 	%fd589, 0d0000000000000000;
	mul.rn.f64 	%fd864, %fd163, %fd589;
	mov.b32 	%r316, 1;
	bra.uni 	$L__BB0_88;
$L__BB0_85:
	mul.f64 	%fd584, %fd163, 0d3FE45F306DC9C883;
	cvt.rni.s32.f64 	%r315, %fd584;
	cvt.rn.f64.s32 	%fd585, %r315;
	fma.rn.f64 	%fd586, %fd585, 0dBFF921FB54442D18, %fd163;
	fma.rn.f64 	%fd587, %fd585, 0dBC91A62633145C00, %fd586;
	fma.rn.f64 	%fd864, %fd585, 0dB97B839A252049C0, %fd587;
	setp.ltu.f64 	%p126, %fd164, 0d41E0000000000000;
	@%p126 bra 	$L__BB0_87;
	{ // callseq 16, 0
	.param .b64 param0;
	st.param.f64 	[param0], %fd163;
	.param .align 16 .b8 retval0[16];
	call.uni (retval0), 
	__internal_trig_reduction_slowpathd, 
	(
	param0
	);
	ld.param.f64 	%fd864, [retval0];
	ld.param.b32 	%r315, [retval0+8];
	} // callseq 16
$L__BB0_87:
	add.s32 	%r316, %r315, 1;
$L__BB0_88:
	setp.lt.s32 	%p127, %r1, 0;
	setp.eq.s32 	%p128, %r2, 1073741824;
	shl.b32 	%r214, %r316, 6;
	cvt.u64.u32 	%rd95, %r214;
	and.b64  	%rd96, %rd95, 64;
	add.s64 	%rd98, %rd81, %rd96;
	mul.rn.f64 	%fd590, %fd864, %fd864;
	and.b32  	%r215, %r316, 1;
	setp.eq.b32 	%p130, %r215, 1;
	selp.f64 	%fd591, 0dBDA8FF8320FD8164, 0d3DE5DB65F9785EBA, %p130;
	ld.global.nc.v2.f64 	{%fd592, %fd593}, [%rd98];
	fma.rn.f64 	%fd594, %fd591, %fd590, %fd592;
	fma.rn.f64 	%fd595, %fd594, %fd590, %fd593;
	ld.global.nc.v2.f64 	{%fd596, %fd597}, [%rd98+16];
	fma.rn.f64 	%fd598, %fd595, %fd590, %fd596;
	fma.rn.f64 	%fd599, %fd598, %fd590, %fd597;
	ld.global.nc.v2.f64 	{%fd600, %fd601}, [%rd98+32];
	fma.rn.f64 	%fd602, %fd599, %fd590, %fd600;
	fma.rn.f64 	%fd603, %fd602, %fd590, %fd601;
	fma.rn.f64 	%fd604, %fd603, %fd864, %fd864;
	fma.rn.f64 	%fd605, %fd603, %fd590, 0d3FF0000000000000;
	selp.f64 	%fd606, %fd605, %fd604, %p130;
	and.b32  	%r216, %r316, 2;
	setp.eq.s32 	%p131, %r216, 0;
	mov.f64 	%fd607, 0d0000000000000000;
	sub.f64 	%fd608, %fd607, %fd606;
	selp.f64 	%fd609, %fd606, %fd608, %p131;
	mul.f64 	%fd170, %fd3, %fd609;
	add.f64 	%fd610, %fd162, %fd170;
	mul.f64 	%fd171, %fd1, %fd610;
	fma.rn.f64 	%fd172, %fd91, 0d3FE0000000000000, %fd885;
	{
	.reg .b32 %temp; 
	mov.b64 	{%temp, %r56}, %fd172;
	}
	abs.f64 	%fd173, %fd172;
	{ // callseq 17, 0
	.param .b64 param0;
	st.param.f64 	[param0], %fd173;
	.param .b64 retval0;
	call.uni (retval0), 
	__internal_accurate_pow, 
	(
	param0
	);
	ld.param.f64 	%fd611, [retval0];
	} // callseq 17
	setp.lt.s32 	%p132, %r56, 0;
	neg.f64 	%fd613, %fd611;
	selp.f64 	%fd614, %fd613, %fd611, %p128;
	selp.f64 	%fd615, %fd614, %fd611, %p132;
	setp.eq.f64 	%p133, %fd172, 0d0000000000000000;
	selp.b32 	%r217, %r56, 0, %p128;
	or.b32  	%r218, %r217, 2146435072;
	selp.b32 	%r219, %r218, %r217, %p127;
	mov.b32 	%r220, 0;
	mov.b64 	%fd616, {%r220, %r219};
	selp.f64 	%fd865, %fd616, %fd615, %p133;
	add.f64 	%fd617, %fd172, 0d4008000000000000;
	{
	.reg .b32 %temp; 
	mov.b64 	{%temp, %r221}, %fd617;
	}
	and.b32  	%r222, %r221, 2146435072;
	setp.ne.s32 	%p134, %r222, 2146435072;
	@%p134 bra 	$L__BB0_93;
	setp.num.f64 	%p135, %fd172, %fd172;
	@%p135 bra 	$L__BB0_91;
	mov.f64 	%fd618, 0d4008000000000000;
	add.rn.f64 	%fd865, %fd172, %fd618;
	bra.uni 	$L__BB0_93;
$L__BB0_91:
	setp.neu.f64 	%p136, %fd173, 0d7FF0000000000000;
	@%p136 bra 	$L__BB0_93;
	selp.b32 	%r223, %r4, %r3, %p1;
	selp.b32 	%r224, %r223, %r3, %p132;
	mov.b32 	%r225, 0;
	mov.b64 	%fd865, {%r225, %r224};
$L__BB0_93:
	setp.eq.f64 	%p138, %fd172, 0d3FF0000000000000;
	selp.f64 	%fd619, 0d3FF0000000000000, %fd865, %p138;
	sub.f64 	%fd620, %fd172, %fd619;
	mul.f64 	%fd621, %fd2, %fd138;
	sub.f64 	%fd178, %fd620, %fd621;
	add.f64 	%fd622, %fd17, %fd891;
	mul.f64 	%fd179, %fd4, %fd622;
	abs.f64 	%fd180, %fd179;
	setp.neu.f64 	%p139, %fd180, 0d7FF0000000000000;
	@%p139 bra 	$L__BB0_95;
	mov.f64 	%fd628, 0d0000000000000000;
	mul.rn.f64 	%fd867, %fd179, %fd628;
	mov.b32 	%r318, 1;
	bra.uni 	$L__BB0_98;
$L__BB0_95:
	mul.f64 	%fd623, %fd179, 0d3FE45F306DC9C883;
	cvt.rni.s32.f64 	%r317, %fd623;
	cvt.rn.f64.s32 	%fd624, %r317;
	fma.rn.f64 	%fd625, %fd624, 0dBFF921FB54442D18, %fd179;
	fma.rn.f64 	%fd626, %fd624, 0dBC91A62633145C00, %fd625;
	fma.rn.f64 	%fd867, %fd624, 0dB97B839A252049C0, %fd626;
	setp.ltu.f64 	%p140, %fd180, 0d41E0000000000000;
	@%p140 bra 	$L__BB0_97;
	{ // callseq 18, 0
	.param .b64 param0;
	st.param.f64 	[param0], %fd179;
	.param .align 16 .b8 retval0[16];
	call.uni (retval0), 
	__internal_trig_reduction_slowpathd, 
	(
	param0
	);
	ld.param.f64 	%fd867, [retval0];
	ld.param.b32 	%r317, [retval0+8];
	} // callseq 18
$L__BB0_97:
	add.s32 	%r318, %r317, 1;
$L__BB0_98:
	setp.lt.s32 	%p141, %r1, 0;
	setp.eq.s32 	%p142, %r2, 1073741824;
	shl.b32 	%r228, %r318, 6;
	cvt.u64.u32 	%rd99, %r228;
	and.b64  	%rd100, %rd99, 64;
	add.s64 	%rd102, %rd81, %rd100;
	mul.rn.f64 	%fd629, %fd867, %fd867;
	and.b32  	%r229, %r318, 1;
	setp.eq.b32 	%p144, %r229, 1;
	selp.f64 	%fd630, 0dBDA8FF8320FD8164, 0d3DE5DB65F9785EBA, %p144;
	ld.global.nc.v2.f64 	{%fd631, %fd632}, [%rd102];
	fma.rn.f64 	%fd633, %fd630, %fd629, %fd631;
	fma.rn.f64 	%fd634, %fd633, %fd629, %fd632;
	ld.global.nc.v2.f64 	{%fd635, %fd636}, [%rd102+16];
	fma.rn.f64 	%fd637, %fd634, %fd629, %fd635;
	fma.rn.f64 	%fd638, %fd637, %fd629, %fd636;
	ld.global.nc.v2.f64 	{%fd639, %fd640}, [%rd102+32];
	fma.rn.f64 	%fd641, %fd638, %fd629, %fd639;
	fma.rn.f64 	%fd642, %fd641, %fd629, %fd640;
	fma.rn.f64 	%fd643, %fd642, %fd867, %fd867;
	fma.rn.f64 	%fd644, %fd642, %fd629, 0d3FF0000000000000;
	selp.f64 	%fd645, %fd644, %fd643, %p144;
	and.b32  	%r230, %r318, 2;
	setp.eq.s32 	%p145, %r230, 0;
	mov.f64 	%fd646, 0d0000000000000000;
	sub.f64 	%fd647, %fd646, %fd645;
	selp.f64 	%fd648, %fd645, %fd647, %p145;
	mul.f64 	%fd186, %fd3, %fd648;
	add.f64 	%fd649, %fd178, %fd186;
	mul.f64 	%fd187, %fd1, %fd649;
	fma.rn.f64 	%fd188, %fd155, 0d3FE0000000000000, %fd886;
	mul.f64 	%fd189, %fd1, %fd188;
	fma.rn.f64 	%fd190, %fd171, 0d3FE0000000000000, %fd887;
	mul.f64 	%fd191, %fd1, %fd190;
	fma.rn.f64 	%fd192, %fd187, 0d3FE0000000000000, %fd888;
	mul.f64 	%fd193, %fd1, %fd192;
	fma.rn.f64 	%fd194, %fd135, 0d3FE0000000000000, %fd883;
	{
	.reg .b32 %temp; 
	mov.b64 	{%temp, %r62}, %fd194;
	}
	abs.f64 	%fd195, %fd194;
	{ // callseq 19, 0
	.param .b64 param0;
	st.param.f64 	[param0], %fd195;
	.param .b64 retval0;
	call.uni (retval0), 
	__internal_accurate_pow, 
	(
	param0
	);
	ld.param.f64 	%fd650, [retval0];
	} // callseq 19
	setp.lt.s32 	%p146, %r62, 0;
	neg.f64 	%fd652, %fd650;
	selp.f64 	%fd653, %fd652, %fd650, %p142;
	selp.f64 	%fd654, %fd653, %fd650, %p146;
	setp.eq.f64 	%p147, %fd194, 0d0000000000000000;
	selp.b32 	%r231, %r62, 0, %p142;
	or.b32  	%r232, %r231, 2146435072;
	selp.b32 	%r233, %r232, %r231, %p141;
	mov.b32 	%r234, 0;
	mov.b64 	%fd655, {%r234, %r233};
	selp.f64 	%fd868, %fd655, %fd654, %p147;
	add.f64 	%fd656, %fd194, 0d4008000000000000;
	{
	.reg .b32 %temp; 
	mov.b64 	{%temp, %r235}, %fd656;
	}
	and.b32  	%r236, %r235, 2146435072;
	setp.ne.s32 	%p148, %r236, 2146435072;
	@%p148 bra 	$L__BB0_103;
	setp.num.f64 	%p149, %fd194, %fd194;
	@%p149 bra 	$L__BB0_101;
	mov.f64 	%fd657, 0d4008000000000000;
	add.rn.f64 	%fd868, %fd194, %fd657;
	bra.uni 	$L__BB0_103;
$L__BB0_101:
	setp.neu.f64 	%p150, %fd195, 0d7FF0000000000000;
	@%p150 bra 	$L__BB0_103;
	selp.b32 	%r237, %r4, %r3, %p1;
	selp.b32 	%r238, %r237, %r3, %p146;
	mov.b32 	%r239, 0;
	mov.b64 	%fd868, {%r239, %r238};
$L__BB0_103:
	setp.eq.f64 	%p155, %fd194, 0d3FF0000000000000;
	selp.f64 	%fd658, 0d3FF0000000000000, %fd868, %p155;
	sub.f64 	%fd659, %fd194, %fd658;
	mul.f64 	%fd660, %fd2, %fd188;
	sub.f64 	%fd661, %fd659, %fd660;
	add.f64 	%fd662, %fd154, %fd661;
	mul.f64 	%fd200, %fd1, %fd662;
	fma.rn.f64 	%fd201, %fd137, 0d3FE0000000000000, %fd884;
	{
	.reg .b32 %temp; 
	mov.b64 	{%temp, %r63}, %fd201;
	}
	abs.f64 	%fd202, %fd201;
	{ // callseq 20, 0
	.param .b64 param0;
	st.param.f64 	[param0], %fd202;
	.param .b64 retval0;
	call.uni (retval0), 
	__internal_accurate_pow, 
	(
	param0
	);
	ld.param.f64 	%fd663, [retval0];
	} // callseq 20
	setp.lt.s32 	%p156, %r63, 0;
	neg.f64 	%fd665, %fd663;
	selp.f64 	%fd666, %fd665, %fd663, %p142;
	selp.f64 	%fd667, %fd666, %fd663, %p156;
	setp.eq.f64 	%p157, %fd201, 0d0000000000000000;
	selp.b32 	%r240, %r63, 0, %p142;
	or.b32  	%r241, %r240, 2146435072;
	selp.b32 	%r242, %r241, %r240, %p141;
	mov.b32 	%r243, 0;
	mov.b64 	%fd668, {%r243, %r242};
	selp.f64 	%fd869, %fd668, %fd667, %p157;
	add.f64 	%fd669, %fd201, 0d4008000000000000;
	{
	.reg .b32 %temp; 
	mov.b64 	{%temp, %r244}, %fd669;
	}
	and.b32  	%r245, %r244, 2146435072;
	setp.ne.s32 	%p158, %r245, 2146435072;
	@%p158 bra 	$L__BB0_108;
	setp.num.f64 	%p159, %fd201, %fd201;
	@%p159 bra 	$L__BB0_106;
	mov.f64 	%fd670, 0d4008000000000000;
	add.rn.f64 	%fd869, %fd201, %fd670;
	bra.uni 	$L__BB0_108;
$L__BB0_106:
	setp.neu.f64 	%p160, %fd202, 0d7FF0000000000000;
	@%p160 bra 	$L__BB0_108;
	selp.b32 	%r246, %r4, %r3, %p1;
	selp.b32 	%r247, %r246, %r3, %p156;
	mov.b32 	%r248, 0;
	mov.b64 	%fd869, {%r248, %r247};
$L__BB0_108:
	setp.eq.f64 	%p165, %fd201, 0d3FF0000000000000;
	selp.f64 	%fd671, 0d3FF0000000000000, %fd869, %p165;
	sub.f64 	%fd672, %fd201, %fd671;
	mul.f64 	%fd673, %fd2, %fd190;
	sub.f64 	%fd674, %fd672, %fd673;
	add.f64 	%fd675, %fd170, %fd674;
	mul.f64 	%fd207, %fd1, %fd675;
	fma.rn.f64 	%fd208, %fd139, 0d3FE0000000000000, %fd885;
	{
	.reg .b32 %temp; 
	mov.b64 	{%temp, %r64}, %fd208;
	}
	abs.f64 	%fd209, %fd208;
	{ // callseq 21, 0
	.param .b64 param0;
	st.param.f64 	[param0], %fd209;
	.param .b64 retval0;
	call.uni (retval0), 
	__internal_accurate_pow, 
	(
	param0
	);
	ld.param.f64 	%fd676, [retval0];
	} // callseq 21
	setp.lt.s32 	%p166, %r64, 0;
	neg.f64 	%fd678, %fd676;
	selp.f64 	%fd679, %fd678, %fd676, %p142;
	selp.f64 	%fd680, %fd679, %fd676, %p166;
	setp.eq.f64 	%p167, %fd208, 0d0000000000000000;
	selp.b32 	%r249, %r64, 0, %p142;
	or.b32  	%r250, %r249, 2146435072;
	selp.b32 	%r251, %r250, %r249, %p141;
	mov.b32 	%r252, 0;
	mov.b64 	%fd681, {%r252, %r251};
	selp.f64 	%fd870, %fd681, %fd680, %p167;
	add.f64 	%fd682, %fd208, 0d4008000000000000;
	{
	.reg .b32 %temp; 
	mov.b64 	{%temp, %r253}, %fd682;
	}
	and.b32  	%r254, %r253, 2146435072;
	setp.ne.s32 	%p168, %r254, 2146435072;
	@%p168 bra 	$L__BB0_113;
	setp.num.f64 	%p169, %fd208, %fd208;
	@%p169 bra 	$L__BB0_111;
	mov.f64 	%fd683, 0d4008000000000000;
	add.rn.f64 	%fd870, %fd208, %fd683;
	bra.uni 	$L__BB0_113;
$L__BB0_111:
	setp.neu.f64 	%p170, %fd209, 0d7FF0000000000000;
	@%p170 bra 	$L__BB0_113;
	selp.b32 	%r255, %r4, %r3, %p1;
	selp.b32 	%r256, %r255, %r3, %p166;
	mov.b32 	%r257, 0;
	mov.b64 	%fd870, {%r257, %r256};
$L__BB0_113:
	setp.eq.f64 	%p175, %fd208, 0d3FF0000000000000;
	selp.f64 	%fd684, 0d3FF0000000000000, %fd870, %p175;
	sub.f64 	%fd685, %fd208, %fd684;
	mul.f64 	%fd686, %fd2, %fd192;
	sub.f64 	%fd687, %fd685, %fd686;
	add.f64 	%fd688, %fd186, %fd687;
	mul.f64 	%fd214, %fd1, %fd688;
	add.f64 	%fd215, %fd886, %fd200;
	add.f64 	%fd216, %fd887, %fd207;
	add.f64 	%fd217, %fd888, %fd214;
	add.f64 	%fd218, %fd883, %fd189;
	{
	.reg .b32 %temp; 
	mov.b64 	{%temp, %r65}, %fd218;
	}
	abs.f64 	%fd219, %fd218;
	{ // callseq 22, 0
	.param .b64 param0;
	st.param.f64 	[param0], %fd219;
	.param .b64 retval0;
	call.uni (retval0), 
	__internal_accurate_pow, 
	(
	param0
	);
	ld.param.f64 	%fd689, [retval0];
	} // callseq 22
	setp.lt.s32 	%p176, %r65, 0;
	neg.f64 	%fd691, %fd689;
	selp.f64 	%fd692, %fd691, %fd689, %p142;
	selp.f64 	%fd693, %fd692, %fd689, %p176;
	setp.eq.f64 	%p177, %fd218, 0d0000000000000000;
	selp.b32 	%r258, %r65, 0, %p142;
	or.b32  	%r259, %r258, 2146435072;
	selp.b32 	%r260, %r259, %r258, %p141;
	mov.b32 	%r261, 0;
	mov.b64 	%fd694, {%r261, %r260};
	selp.f64 	%fd871, %fd694, %fd693, %p177;
	add.f64 	%fd695, %fd218, 0d4008000000000000;
	{
	.reg .b32 %temp; 
	mov.b64 	{%temp, %r262}, %fd695;
	}
	and.b32  	%r263, %r262, 2146435072;
	setp.ne.s32 	%p178, %r263, 2146435072;
	@%p178 bra 	$L__BB0_118;
	setp.num.f64 	%p179, %fd218, %fd218;
	@%p179 bra 	$L__BB0_116;
	mov.f64 	%fd696, 0d4008000000000000;
	add.rn.f64 	%fd871, %fd218, %fd696;
	bra.uni 	$L__BB0_118;
$L__BB0_116:
	setp.neu.f64 	%p180, %fd219, 0d7FF0000000000000;
	@%p180 bra 	$L__BB0_118;
	selp.b32 	%r264, %r4, %r3, %p1;
	selp.b32 	%r265, %r264, %r3, %p176;
	mov.b32 	%r266, 0;
	mov.b64 	%fd871, {%r266, %r265};
$L__BB0_118:
	setp.eq.f64 	%p182, %fd218, 0d3FF0000000000000;
	selp.f64 	%fd697, 0d3FF0000000000000, %fd871, %p182;
	sub.f64 	%fd698, %fd218, %fd697;
	mul.f64 	%fd699, %fd2, %fd215;
	sub.f64 	%fd224, %fd698, %fd699;
	add.f64 	%fd700, %fd1, %fd889;
	mul.f64 	%fd225, %fd4, %fd700;
	abs.f64 	%fd226, %fd225;
	setp.neu.f64 	%p183, %fd226, 0d7FF0000000000000;
	@%p183 bra 	$L__BB0_120;
	mov.f64 	%fd706, 0d0000000000000000;
	mul.rn.f64 	%fd873, %fd225, %fd706;
	mov.b32 	%r320, 1;
	bra.uni 	$L__BB0_123;
$L__BB0_120:
	mul.f64 	%fd701, %fd225, 0d3FE45F306DC9C883;
	cvt.rni.s32.f64 	%r319, %fd701;
	cvt.rn.f64.s32 	%fd702, %r319;
	fma.rn.f64 	%fd703, %fd702, 0dBFF921FB54442D18, %fd225;
	fma.rn.f64 	%fd704, %fd702, 0dBC91A62633145C00, %fd703;
	fma.rn.f64 	%fd873, %fd702, 0dB97B839A252049C0, %fd704;
	setp.ltu.f64 	%p184, %fd226, 0d41E0000000000000;
	@%p184 bra 	$L__BB0_122;
	{ // callseq 23, 0
	.param .b64 param0;
	st.param.f64 	[param0], %fd225;
	.param .align 16 .b8 retval0[16];
	call.uni (retval0), 
	__internal_trig_reduction_slowpathd, 
	(
	param0
	);
	ld.param.f64 	%fd873, [retval0];
	ld.param.b32 	%r319, [retval0+8];
	} // callseq 23
$L__BB0_122:
	add.s32 	%r320, %r319, 1;
$L__BB0_123:
	shl.b32 	%r269, %r320, 6;
	cvt.u64.u32 	%rd103, %r269;
	and.b64  	%rd104, %rd103, 64;
	add.s64 	%rd106, %rd81, %rd104;
	mul.rn.f64 	%fd707, %fd873, %fd873;
	and.b32  	%r270, %r320, 1;
	setp.eq.b32 	%p188, %r270, 1;
	selp.f64 	%fd708, 0dBDA8FF8320FD8164, 0d3DE5DB65F9785EBA, %p188;
	ld.global.nc.v2.f64 	{%fd709, %fd710}, [%rd106];
	fma.rn.f64 	%fd711, %fd708, %fd707, %fd709;
	fma.rn.f64 	%fd712, %fd711, %fd707, %fd710;
	ld.global.nc.v2.f64 	{%fd713, %fd714}, [%rd106+16];
	fma.rn.f64 	%fd715, %fd712, %fd707, %fd713;
	fma.rn.f64 	%fd716, %fd715, %fd707, %fd714;
	ld.global.nc.v2.f64 	{%fd717, %fd718}, [%rd106+32];
	fma.rn.f64 	%fd719, %fd716, %fd707, %fd717;
	fma.rn.f64 	%fd720, %fd719, %fd707, %fd718;
	fma.rn.f64 	%fd721, %fd720, %fd873, %fd873;
	fma.rn.f64 	%fd722, %fd720, %fd707, 0d3FF0000000000000;
	selp.f64 	%fd723, %fd722, %fd721, %p188;
	and.b32  	%r271, %r320, 2;
	setp.eq.s32 	%p189, %r271, 0;
	mov.f64 	%fd724, 0d0000000000000000;
	sub.f64 	%fd725, %fd724, %fd723;
	selp.f64 	%fd726, %fd723, %fd725, %p189;
	fma.rn.f64 	%fd232, %fd3, %fd726, %fd224;
	add.f64 	%fd233, %fd884, %fd191;
	{
	.reg .b32 %temp; 
	mov.b64 	{%temp, %r71}, %fd233;
	}
	abs.f64 	%fd234, %fd233;
	{ // callseq 24, 0
	.param .b64 param0;
	st.param.f64 	[param0], %fd234;
	.param .b64 retval0;
	call.uni (retval0), 
	__internal_accurate_pow, 
	(
	param0
	);
	ld.param.f64 	%fd727, [retval0];
	} // callseq 24
	setp.lt.s32 	%p190, %r71, 0;
	neg.f64 	%fd729, %fd727;
	selp.f64 	%fd730, %fd729, %fd727, %p142;
	selp.f64 	%fd731, %fd730, %fd727, %p190;
	setp.eq.f64 	%p191, %fd233, 0d0000000000000000;
	selp.b32 	%r272, %r71, 0, %p142;
	or.b32  	%r273, %r272, 2146435072;
	selp.b32 	%r274, %r273, %r272, %p141;
	mov.b32 	%r275, 0;
	mov.b64 	%fd732, {%r275, %r274};
	selp.f64 	%fd874, %fd732, %fd731, %p191;
	add.f64 	%fd733, %fd233, 0d4008000000000000;
	{
	.reg .b32 %temp; 
	mov.b64 	{%temp, %r276}, %fd733;
	}
	and.b32  	%r277, %r276, 2146435072;
	setp.ne.s32 	%p192, %r277, 2146435072;
	@%p192 bra 	$L__BB0_128;
	setp.num.f64 	%p193, %fd233, %fd233;
	@%p193 bra 	$L__BB0_126;
	mov.f64 	%fd734, 0d4008000000000000;
	add.rn.f64 	%fd874, %fd233, %fd734;
	bra.uni 	$L__BB0_128;
$L__BB0_126:
	setp.neu.f64 	%p194, %fd234, 0d7FF0000000000000;
	@%p194 bra 	$L__BB0_128;
	selp.b32 	%r278, %r4, %r3, %p1;
	selp.b32 	%r279, %r278, %r3, %p190;
	mov.b32 	%r280, 0;
	mov.b64 	%fd874, {%r280, %r279};
$L__BB0_128:
	setp.eq.f64 	%p196, %fd233, 0d3FF0000000000000;
	selp.f64 	%fd735, 0d3FF0000000000000, %fd874, %p196;
	sub.f64 	%fd736, %fd233, %fd735;
	mul.f64 	%fd737, %fd2, %fd216;
	sub.f64 	%fd239, %fd736, %fd737;
	add.f64 	%fd738, %fd1, %fd890;
	mul.f64 	%fd240, %fd4, %fd738;
	abs.f64 	%fd241, %fd240;
	setp.neu.f64 	%p197, %fd241, 0d7FF0000000000000;
	@%p197 bra 	$L__BB0_130;
	mov.f64 	%fd744, 0d0000000000000000;
	mul.rn.f64 	%fd876, %fd240, %fd744;
	mov.b32 	%r322, 1;
	bra.uni 	$L__BB0_133;
$L__BB0_130:
	mul.f64 	%fd739, %fd240, 0d3FE45F306DC9C883;
	cvt.rni.s32.f64 	%r321, %fd739;
	cvt.rn.f64.s32 	%fd740, %r321;
	fma.rn.f64 	%fd741, %fd740, 0dBFF921FB54442D18, %fd240;
	fma.rn.f64 	%fd742, %fd740, 0dBC91A62633145C00, %fd741;
	fma.rn.f64 	%fd876, %fd740, 0dB97B839A252049C0, %fd742;
	setp.ltu.f64 	%p198, %fd241, 0d41E0000000000000;
	@%p198 bra 	$L__BB0_132;
	{ // callseq 25, 0
	.param .b64 param0;
	st.param.f64 	[param0], %fd240;
	.param .align 16 .b8 retval0[16];
	call.uni (retval0), 
	__internal_trig_reduction_slowpathd, 
	(
	param0
	);
	ld.param.f64 	%fd876, [retval0];
	ld.param.b32 	%r321, [retval0+8];
	} // callseq 25
$L__BB0_132:
	add.s32 	%r322, %r321, 1;
$L__BB0_133:
	shl.b32 	%r283, %r322, 6;
	cvt.u64.u32 	%rd107, %r283;
	and.b64  	%rd108, %rd107, 64;
	mov.u64 	%rd109, __cudart_sin_cos_coeffs;
	add.s64 	%rd110, %rd109, %rd108;
	mul.rn.f64 	%fd745, %fd876, %fd876;
	and.b32  	%r284, %r322, 1;
	setp.eq.b32 	%p202, %r284, 1;
	selp.f64 	%fd746, 0dBDA8FF8320FD8164, 0d3DE5DB65F9785EBA, %p202;
	ld.global.nc.v2.f64 	{%fd747, %fd748}, [%rd110];
	fma.rn.f64 	%fd749, %fd746, %fd745, %fd747;
	fma.rn.f64 	%fd750, %fd749, %fd745, %fd748;
	ld.global.nc.v2.f64 	{%fd751, %fd752}, [%rd110+16];
	fma.rn.f64 	%fd753, %fd750, %fd745, %fd751;
	fma.rn.f64 	%fd754, %fd753, %fd745, %fd752;
	ld.global.nc.v2.f64 	{%fd755, %fd756}, [%rd110+32];
	fma.rn.f64 	%fd757, %fd754, %fd745, %fd755;
	fma.rn.f64 	%fd758, %fd757, %fd745, %fd756;
	fma.rn.f64 	%fd759, %fd758, %fd876, %fd876;
	fma.rn.f64 	%fd760, %fd758, %fd745, 0d3FF0000000000000;
	selp.f64 	%fd761, %fd760, %fd759, %p202;
	and.b32  	%r285, %r322, 2;
	setp.eq.s32 	%p203, %r285, 0;
	mov.f64 	%fd762, 0d0000000000000000;
	sub.f64 	%fd763, %fd762, %fd761;
	selp.f64 	%fd764, %fd761, %fd763, %p203;
	fma.rn.f64 	%fd247, %fd3, %fd764, %fd239;
	add.f64 	%fd248, %fd885, %fd193;
	{
	.reg .b32 %temp; 
	mov.b64 	{%temp, %r77}, %fd248;
	}
	abs.f64 	%fd249, %fd248;
	{ // callseq 26, 0
	.param .b64 param0;
	st.param.f64 	[param0], %fd249;
	.param .b64 retval0;
	call.uni (retval0), 
	__internal_accurate_pow, 
	(
	param0
	);
	ld.param.f64 	%fd765, [retval0];
	} // callseq 26
	setp.lt.s32 	%p204, %r77, 0;
	neg.f64 	%fd767, %fd765;
	selp.f64 	%fd768, %fd767, %fd765, %p142;
	selp.f64 	%fd769, %fd768, %fd765, %p204;
	setp.eq.f64 	%p205, %fd248, 0d0000000000000000;
	selp.b32 	%r286, %r77, 0, %p142;
	or.b32  	%r287, %r286, 2146435072;
	selp.b32 	%r288, %r287, %r286, %p141;
	mov.b32 	%r289, 0;
	mov.b64 	%fd770, {%r289, %r288};
	selp.f64 	%fd877, %fd770, %fd769, %p205;
	add.f64 	%fd771, %fd248, 0d4008000000000000;
	{
	.reg .b32 %temp; 
	mov.b64 	{%temp, %r290}, %fd771;
	}
	and.b32  	%r291, %r290, 2146435072;
	setp.ne.s32 	%p206, %r291, 2146435072;
	@%p206 bra 	$L__BB0_138;
	setp.num.f64 	%p207, %fd248, %fd248;
	@%p207 bra 	$L__BB0_136;
	mov.f64 	%fd772, 0d4008000000000000;
	add.rn.f64 	%fd877, %fd248, %fd772;
	bra.uni 	$L__BB0_138;
$L__BB0_136:
	setp.neu.f64 	%p208, %fd249, 0d7FF0000000000000;
	@%p208 bra 	$L__BB0_138;
	selp.b32 	%r292, %r4, %r3, %p1;
	selp.b32 	%r293, %r292, %r3, %p204;
	mov.b32 	%r294, 0;
	mov.b64 	%fd877, {%r294, %r293};
$L__BB0_138:
	setp.eq.f64 	%p210, %fd248, 0d3FF0000000000000;
	selp.f64 	%fd773, 0d3FF0000000000000, %fd877, %p210;
	sub.f64 	%fd774, %fd248, %fd773;
	mul.f64 	%fd775, %fd2, %fd217;
	sub.f64 	%fd254, %fd774, %fd775;
	add.f64 	%fd776, %fd1, %fd891;
	mul.f64 	%fd255, %fd4, %fd776;
	abs.f64 	%fd256, %fd255;
	setp.neu.f64 	%p211, %fd256, 0d7FF0000000000000;
	@%p211 bra 	$L__BB0_140;
	mov.f64 	%fd782, 0d0000000000000000;
	mul.rn.f64 	%fd879, %fd255, %fd782;
	mov.b32 	%r324, 1;
	bra.uni 	$L__BB0_143;
$L__BB0_140:
	mul.f64 	%fd777, %fd255, 0d3FE45F306DC9C883;
	cvt.rni.s32.f64 	%r323, %fd777;
	cvt.rn.f64.s32 	%fd778, %r323;
	fma.rn.f64 	%fd779, %fd778, 0dBFF921FB54442D18, %fd255;
	fma.rn.f64 	%fd780, %fd778, 0dBC91A62633145C00, %fd779;
	fma.rn.f64 	%fd879, %fd778, 0dB97B839A252049C0, %fd780;
	setp.ltu.f64 	%p212, %fd256, 0d41E0000000000000;
	@%p212 bra 	$L__BB0_142;
	{ // callseq 27, 0
	.param .b64 param0;
	st.param.f64 	[param0], %fd255;
	.param .align 16 .b8 retval0[16];
	call.uni (retval0), 
	__internal_trig_reduction_slowpathd, 
	(
	param0
	);
	ld.param.f64 	%fd879, [retval0];
	ld.param.b32 	%r323, [retval0+8];
	} // callseq 27
$L__BB0_142:
	add.s32 	%r324, %r323, 1;
$L__BB0_143:
	shl.b32 	%r297, %r324, 6;
	cvt.u64.u32 	%rd111, %r297;
	and.b64  	%rd112, %rd111, 64;
	mov.u64 	%rd113, __cudart_sin_cos_coeffs;
	add.s64 	%rd114, %rd113, %rd112;
	mul.rn.f64 	%fd783, %fd879, %fd879;
	and.b32  	%r298, %r324, 1;
	setp.eq.b32 	%p213, %r298, 1;
	selp.f64 	%fd784, 0dBDA8FF8320FD8164, 0d3DE5DB65F9785EBA, %p213;
	ld.global.nc.v2.f64 	{%fd785, %fd786}, [%rd114];
	fma.rn.f64 	%fd787, %fd784, %fd783, %fd785;
	fma.rn.f64 	%fd788, %fd787, %fd783, %fd786;
	ld.global.nc.v2.f64 	{%fd789, %fd790}, [%rd114+16];
	fma.rn.f64 	%fd791, %fd788, %fd783, %fd789;
	fma.rn.f64 	%fd792, %fd791, %fd783, %fd790;
	ld.global.nc.v2.f64 	{%fd793, %fd794}, [%rd114+32];
	fma.rn.f64 	%fd795, %fd792, %fd783, %fd793;
	fma.rn.f64 	%fd796, %fd795, %fd783, %fd794;
	fma.rn.f64 	%fd797, %fd796, %fd879, %fd879;
	fma.rn.f64 	%fd798, %fd796, %fd783, 0d3FF0000000000000;
	selp.f64 	%fd799, %fd798, %fd797, %p213;
	and.b32  	%r299, %r324, 2;
	setp.eq.s32 	%p214, %r299, 0;
	mov.f64 	%fd800, 0d0000000000000000;
	sub.f64 	%fd801, %fd800, %fd799;
	selp.f64 	%fd802, %fd799, %fd801, %p214;
	fma.rn.f64 	%fd803, %fd3, %fd802, %fd254;
	fma.rn.f64 	%fd804, %fd47, 0d4000000000000000, %fd31;
	fma.rn.f64 	%fd805, %fd65, 0d4000000000000000, %fd804;
	fma.rn.f64 	%fd806, %fd1, %fd73, %fd805;
	fma.rn.f64 	%fd807, %fd63, 0d4000000000000000, %fd45;
	fma.rn.f64 	%fd808, %fd72, 0d4000000000000000, %fd807;
	fma.rn.f64 	%fd809, %fd1, %fd88, %fd808;
	fma.rn.f64 	%fd810, %fd135, 0d4000000000000000, %fd89;
	fma.rn.f64 	%fd811, %fd189, 0d4000000000000000, %fd810;
	fma.rn.f64 	%fd812, %fd1, %fd215, %fd811;
	fma.rn.f64 	%fd813, %fd137, 0d4000000000000000, %fd90;
	fma.rn.f64 	%fd814, %fd191, 0d4000000000000000, %fd813;
	fma.rn.f64 	%fd815, %fd1, %fd216, %fd814;
	fma.rn.f64 	%fd816, %fd139, 0d4000000000000000, %fd91;
	fma.rn.f64 	%fd817, %fd193, 0d4000000000000000, %fd816;
	fma.rn.f64 	%fd818, %fd1, %fd217, %fd817;
	fma.rn.f64 	%fd819, %fd155, 0d4000000000000000, %fd105;
	fma.rn.f64 	%fd820, %fd200, 0d4000000000000000, %fd819;
	fma.rn.f64 	%fd821, %fd1, %fd232, %fd820;
	fma.rn.f64 	%fd822, %fd171, 0d4000000000000000, %fd119;
	fma.rn.f64 	%fd823, %fd207, 0d4000000000000000, %fd822;
	fma.rn.f64 	%fd824, %fd1, %fd247, %fd823;
	fma.rn.f64 	%fd825, %fd187, 0d4000000000000000, %fd133;
	fma.rn.f64 	%fd826, %fd214, 0d4000000000000000, %fd825;
	fma.rn.f64 	%fd827, %fd1, %fd803, %fd826;
	fma.rn.f64 	%fd880, %fd806, 0d3FC5555555555555, %fd880;
	fma.rn.f64 	%fd881, %fd809, 0d3FC5555555555555, %fd881;
	add.f64 	%fd882, %fd18, %fd882;
	fma.rn.f64 	%fd883, %fd812, 0d3FC5555555555555, %fd883;
	fma.rn.f64 	%fd884, %fd815, 0d3FC5555555555555, %fd884;
	fma.rn.f64 	%fd885, %fd818, 0d3FC5555555555555, %fd885;
	fma.rn.f64 	%fd886, %fd821, 0d3FC5555555555555, %fd886;
	fma.rn.f64 	%fd887, %fd824, 0d3FC5555555555555, %fd887;
	fma.rn.f64 	%fd888, %fd827, 0d3FC5555555555555, %fd888;
	add.f64 	%fd889, %fd18, %fd889;
	add.f64 	%fd890, %fd18, %fd890;
	add.f64 	%fd891, %fd18, %fd891;
	add.s32 	%r300, %r300, 1;
	setp.ne.s32 	%p215, %r300, 0;
	@%p215 bra 	$L__BB0_3;
$L__BB0_144:
	ld.param.u64 	%rd148, [_Z27processDuffing1989RK4_ClDynPdS_S_S_S_S_S_S_S_S_S_S_PKdS1_S1_S1_S1_S1_S1_S1_S1_S1_S1_S1_S1_S1_S1_S1_jj_param_11];
	ld.param.u64 	%rd147, [_Z27processDuffing1989RK4_ClDynPdS_S_S_S_S_S_S_S_S_S_S_PKdS1_S1_S1_S1_S1_S1_S1_S1_S1_S1_S1_S1_S1_S1_S1_jj_param_10];
	ld.param.u64 	%rd146, [_Z27processDuffing1989RK4_ClDynPdS_S_S_S_S_S_S_S_S_S_S_PKdS1_S1_S1_S1_S1_S1_S1_S1_S1_S1_S1_S1_S1_S1_S1_jj_param_9];
	ld.param.u64 	%rd145, [_Z27processDuffing1989RK4_ClDynPdS_S_S_S_S_S_S_S_S_S_S_PKdS1_S1_S1_S1_S1_S1_S1_S1_S1_S1_S1_S1_S1_S1_S1_jj_param_6];
	ld.param.u64 	%rd144, [_Z27processDuffing1989RK4_ClDynPdS_S_S_S_S_S_S_S_S_S_S_PKdS1_S1_S1_S1_S1_S1_S1_S1_S1_S1_S1_S1_S1_S1_S1_jj_param_5];
	ld.param.u64 	%rd143, [_Z27processDuffing1989RK4_ClDynPdS_S_S_S_S_S_S_S_S_S_S_PKdS1_S1_S1_S1_S1_S1_S1_S1_S1_S1_S1_S1_S1_S1_S1_jj_param_4];
	ld.param.u64 	%rd142, [_Z27processDuffing1989RK4_ClDynPdS_S_S_S_S_S_S_S_S_S_S_PKdS1_S1_S1_S1_S1_S1_S1_S1_S1_S1_S1_S1_S1_S1_S1_jj_param_2];
	ld.param.u64 	%rd141, [_Z27processDuffing1989RK4_ClDynPdS_S_S_S_S_S_S_S_S_S_S_PKdS1_S1_S1_S1_S1_S1_S1_S1_S1_S1_S1_S1_S1_S1_S1_jj_param_1];
	ld.param.u64 	%rd140, [_Z27processDuffing1989RK4_ClDynPdS_S_S_S_S_S_S_S_S_S_S_PKdS1_S1_S1_S1_S1_S1_S1_S1_S1_S1_S1_S1_S1_S1_S1_jj_param_0];
	cvta.to.global.u64 	%rd115, %rd140;
	shl.b64 	%rd116, %rd1, 3;
	add.s64 	%rd117, %rd115, %rd116;
	st.global.f64 	[%rd117], %fd880;
	cvta.to.global.u64 	%rd118, %rd141;
	add.s64 	%rd119, %rd118, %rd116;
	st.global.f64 	[%rd119], %fd881;
	cvta.to.global.u64 	%rd120, %rd142;
	add.s64 	%rd121, %rd120, %rd116;
	st.global.f64 	[%rd121], %fd882;
	cvta.to.global.u64 	%rd122, %rd17;
	add.s64 	%rd123, %rd122, %rd116;
	st.global.f64 	[%rd123], %fd883;
	cvta.to.global.u64 	%rd124, %rd143;
	add.s64 	%rd125, %rd124, %rd116;
	st.global.f64 	[%rd125], %fd884;
	cvta.to.global.u64 	%rd126, %rd144;
	add.s64 	%rd127, %rd126, %rd116;
	st.global.f64 	[%rd127], %fd885;
	cvta.to.global.u64 	%rd128, %rd145;
	add.s64 	%rd129, %rd128, %rd116;
	st.global.f64 	[%rd129], %fd886;
	cvta.to.global.u64 	%rd130, %rd21;
	add.s64 	%rd131, %rd130, %rd116;
	st.global.f64 	[%rd131], %fd887;
	cvta.to.global.u64 	%rd132, %rd22;
	add.s64 	%rd133, %rd132, %rd116;
	st.global.f64 	[%rd133], %fd888;
	cvta.to.global.u64 	%rd134, %rd146;
	add.s64 	%rd135, %rd134, %rd116;
	st.global.f64 	[%rd135], %fd889;
	cvta.to.global.u64 	%rd136, %rd147;
	add.s64 	%rd137, %rd136, %rd116;
	st.global.f64 	[%rd137], %fd890;
	cvta.to.global.u64 	%rd138, %rd148;
	add.s64 	%rd139, %rd138, %rd116;
	st.global.f64 	[%rd139], %fd891;
$L__BB0_145:
	ret;

}
.func  (.param .align 16 .b8 func_retval0[16]) __internal_trig_reduction_slowpathd(
	.param .b64 __internal_trig_reduction_slowpathd_param_0
)
{
	.local .align 8 .b8 	__local_depot1[40];
	.reg .b64 	%SP;
	.reg .b64 	%SPL;
	.reg .pred 	%p<10>;
	.reg .b32 	%r<47>;
	.reg .b64 	%rd<74>;
	.reg .b64 	%fd<5>;

	mov.u64 	%SPL, __local_depot1;
	ld.param.f64 	%fd4, [__internal_trig_reduction_slowpathd_param_0];
	add.u64 	%rd1, %SPL, 0;
	{
	.reg .b32 %temp; 
	mov.b64 	{%temp, %r1}, %fd4;
	}
	shr.u32 	%r2, %r1, 20;
	and.b32  	%r3, %r2, 2047;
	setp.eq.s32 	%p1, %r3, 2047;
	mov.b32 	%r46, 0;
	@%p1 bra 	$L__BB1_9;
	add.s32 	%r20, %r3, -1024;
	mov.b64 	%rd20, %fd4;
	shl.b64 	%rd2, %rd20, 11;
	shr.u32 	%r4, %r20, 6;
	sub.s32 	%r45, 15, %r4;
	sub.s32 	%r21, 19, %r4;
	setp.lt.u32 	%p2, %r20, 128;
	selp.b32 	%r6, 18, %r21, %p2;
	setp.ge.s32 	%p3, %r45, %r6;
	mov.b64 	%rd70, 0;
	@%p3 bra 	$L__BB1_4;
	add.s32 	%r23, %r6, %r4;
	neg.s32 	%r43, %r23;
	or.b64  	%rd3, %rd2, -9223372036854775808;
	mov.b64 	%rd70, 0;
	mov.b32 	%r42, 0;
	mov.u64 	%rd25, __cudart_i2opi_d;
	mov.u32 	%r44, %r45;
$L__BB1_3:
	.pragma "nounroll";
	mul.wide.s32 	%rd22, %r42, 8;
	add.s64 	%rd23, %rd1, %rd22;
	mul.wide.s32 	%rd24, %r44, 8;
	add.s64 	%rd26, %rd25, %rd24;
	ld.global.nc.u64 	%rd27, [%rd26];
	{
	.reg .u32 %r0, %r1, %r2, %r3, %alo, %ahi, %blo, %bhi, %clo, %chi;
	mov.b64 	{%alo,%ahi}, %rd27;
	mov.b64 	{%blo,%bhi}, %rd3;
	mov.b64 	{%clo,%chi}, %rd70;
	mad.lo.cc.u32 	%r0, %alo, %blo, %clo;
	madc.hi.cc.u32 	%r1, %alo, %blo, %chi;
	madc.hi.u32 	%r2, %alo, %bhi, 0;
	mad.lo.cc.u32 	%r1, %alo, %bhi, %r1;
	madc.hi.cc.u32 	%r2, %ahi, %blo, %r2;
	madc.hi.u32 	%r3, %ahi, %bhi, 0;
	mad.lo.cc.u32 	%r1, %ahi, %blo, %r1;
	madc.lo.cc.u32 	%r2, %ahi, %bhi, %r2;
	addc.u32 	%r3, %r3, 0;
	mov.b64 	%rd28, {%r0,%r1};
	mov.b64 	%rd70, {%r2,%r3};
	}
	st.local.u64 	[%rd23], %rd28;
	add.s32 	%r44, %r44, 1;
	add.s32 	%r43, %r43, 1;
	add.s32 	%r42, %r42, 1;
	setp.ne.s32 	%p4, %r43, -15;
	mov.u32 	%r45, %r6;
	@%p4 bra 	$L__BB1_3;
$L__BB1_4:
	cvt.s64.s32 	%rd29, %r45;
	cvt.u64.u32 	%rd30, %r4;
	add.s64 	%rd31, %rd30, %rd29;
	shl.b64 	%rd32, %rd31, 3;
	add.s64 	%rd33, %rd1, %rd32;
	st.local.u64 	[%rd33+-120], %rd70;
	and.b32  	%r15, %r2, 63;
	ld.local.u64 	%rd72, [%rd1+16];
	ld.local.u64 	%rd71, [%rd1+24];
	setp.eq.s32 	%p5, %r15, 0;
	@%p5 bra 	$L__BB1_6;
	shl.b64 	%rd34, %rd71, %r15;
	shr.u64 	%rd35, %rd72, 1;
	xor.b32  	%r24, %r15, 63;
	shr.u64 	%rd36, %rd35, %r24;
	or.b64  	%rd71, %rd34, %rd36;
	ld.local.u64 	%rd37, [%rd1+8];
	shl.b64 	%rd38, %rd72, %r15;
	shr.u64 	%rd39, %rd37, 1;
	shr.u64 	%rd40, %rd39, %r24;
	or.b64  	%rd72, %rd38, %rd40;
$L__BB1_6:
	and.b32  	%r25, %r1, -2147483648;
	shr.u64 	%rd41, %rd71, 62;
	cvt.u32.u64 	%r26, %rd41;
	mov.b64 	{%r27, %r28}, %rd71;
	mov.b64 	{%r29, %r30}, %rd72;
	shf.l.wrap.b32 	%r31, %r30, %r27, 2;
	shf.l.wrap.b32 	%r32, %r27, %r28, 2;
	mov.b64 	%rd42, {%r31, %r32};
	shl.b64 	%rd43, %rd72, 2;
	shr.u64 	%rd44, %rd42, 63;
	cvt.u32.u64 	%r33, %rd44;
	add.s32 	%r34, %r33, %r26;
	setp.eq.s32 	%p6, %r25, 0;
	neg.s32 	%r35, %r34;
	selp.b32 	%r46, %r34, %r35, %p6;
	setp.gt.s64 	%p7, %rd42, -1;
	mov.b64 	%rd45, 0;
	{
	.reg .u32 %r0, %r1, %r2, %r3, %a0, %a1, %a2, %a3, %b0, %b1, %b2, %b3;
	mov.b64 	{%a0,%a1}, %rd45;
	mov.b64 	{%a2,%a3}, %rd45;
	mov.b64 	{%b0,%b1}, %rd43;
	mov.b64 	{%b2,%b3}, %rd42;
	sub.cc.u32 	%r0, %a0, %b0;
	subc.cc.u32 	%r1, %a1, %b1;
	subc.cc.u32 	%r2, %a2, %b2;
	subc.u32 	%r3, %a3, %b3;
	mov.b64 	%rd46, {%r0,%r1};
	mov.b64 	%rd47, {%r2,%r3};
	}
	xor.b32  	%r36, %r25, -2147483648;
	selp.b64 	%rd73, %rd42, %rd47, %p7;
	selp.b64 	%rd14, %rd43, %rd46, %p7;
	selp.b32 	%r17, %r25, %r36, %p7;
	clz.b64 	%r37, %rd73;
	cvt.u64.u32 	%rd15, %r37;
	setp.eq.s32 	%p8, %r37, 0;
	@%p8 bra 	$L__BB1_8;
	cvt.u32.u64 	%r38, %rd15;
	and.b32  	%r39, %r38, 63;
	shl.b64 	%rd48, %rd73, %r39;
	shr.u64 	%rd49, %rd14, 1;
	not.b32 	%r40, %r38;
	and.b32  	%r41, %r40, 63;
	shr.u64 	%rd50, %rd49, %r41;
	or.b64  	%rd73, %rd48, %rd50;
$L__BB1_8:
	mov.b64 	%rd51, -3958705157555305931;
	{
	.reg .u32 %r0, %r1, %r2, %r3, %alo, %ahi, %blo, %bhi;
	mov.b64 	{%alo,%ahi}, %rd73;
	mov.b64 	{%blo,%bhi}, %rd51;
	mul.lo.u32 	%r0, %alo, %blo;
	mul.hi.u32 	%r1, %alo, %blo;
	mad.lo.cc.u32 	%r1, %alo, %bhi, %r1;
	madc.hi.u32 	%r2, %alo, %bhi, 0;
	mad.lo.cc.u32 	%r1, %ahi, %blo, %r1;
	madc.hi.cc.u32 	%r2, %ahi, %blo, %r2;
	madc.hi.u32 	%r3, %ahi, %bhi, 0;
	mad.lo.cc.u32 	%r2, %ahi, %bhi, %r2;
	addc.u32 	%r3, %r3, 0;
	mov.b64 	%rd52, {%r0,%r1};
	mov.b64 	%rd53, {%r2,%r3};
	}
	setp.gt.s64 	%p9, %rd53, 0;
	{
	.reg .u32 %r0, %r1, %r2, %r3, %a0, %a1, %a2, %a3, %b0, %b1, %b2, %b3;
	mov.b64 	{%a0,%a1}, %rd52;
	mov.b64 	{%a2,%a3}, %rd53;
	mov.b64 	{%b0,%b1}, %rd52;
	mov.b64 	{%b2,%b3}, %rd53;
	add.cc.u32 	%r0, %a0, %b0;
	addc.cc.u32 	%r1, %a1, %b1;
	addc.cc.u32 	%r2, %a2, %b2;
	addc.u32 	%r3, %a3, %b3;
	mov.b64 	%rd54, {%r0,%r1};
	mov.b64 	%rd55, {%r2,%r3};
	}
	selp.b64 	%rd56, %rd55, %rd53, %p9;
	selp.s64 	%rd57, -1, 0, %p9;
	sub.s64 	%rd58, %rd57, %rd15;
	cvt.u64.u32 	%rd59, %r17;
	shl.b64 	%rd60, %rd59, 32;
	add.s64 	%rd61, %rd56, 1;
	shr.u64 	%rd62, %rd61, 10;
	add.s64 	%rd63, %rd62, 1;
	shr.u64 	%rd64, %rd63, 1;
	shl.b64 	%rd65, %rd58, 52;
	add.s64 	%rd66, %rd65, %rd64;
	add.s64 	%rd67, %rd66, 4602678819172646912;
	or.b64  	%rd68, %rd67, %rd60;
	mov.b64 	%fd4, %rd68;
$L__BB1_9:
	st.param.f64 	[func_retval0], %fd4;
	st.param.b32 	[func_retval0+8], %r46;
	ret;

}
.func  (.param .b64 func_retval0) __internal_accurate_pow(
	.param .b64 __internal_accurate_pow_param_0
)
{
	.reg .pred 	%p<8>;
	.reg .b32 	%r<49>;
	.reg .b32 	%f<3>;
	.reg .b64 	%fd<109>;

	ld.param.f64 	%fd10, [__internal_accurate_pow_param_0];
	{
	.reg .b32 %temp; 
	mov.b64 	{%temp, %r46}, %fd10;
	}
	{
	.reg .b32 %temp; 
	mov.b64 	{%r45, %temp}, %fd10;
	}
	shr.u32 	%r47, %r46, 20;
	setp.gt.u32 	%p1, %r46, 1048575;
	@%p1 bra 	$L__BB2_2;
	mul.f64 	%fd11, %fd10, 0d4350000000000000;
	{
	.reg .b32 %temp; 
	mov.b64 	{%temp, %r46}, %fd11;
	}
	{
	.reg .b32 %temp; 
	mov.b64 	{%r45, %temp}, %fd11;
	}
	shr.u32 	%r16, %r46, 20;
	add.s32 	%r47, %r16, -54;
$L__BB2_2:
	add.s32 	%r48, %r47, -1023;
	and.b32  	%r17, %r46, -2146435073;
	or.b32  	%r18, %r17, 1072693248;
	mov.b64 	%fd107, {%r45, %r18};
	setp.lt.u32 	%p2, %r18, 1073127583;
	@%p2 bra 	$L__BB2_4;
	{
	.reg .b32 %temp; 
	mov.b64 	{%r19, %temp}, %fd107;
	}
	{
	.reg .b32 %temp; 
	mov.b64 	{%temp, %r20}, %fd107;
	}
	add.s32 	%r21, %r20, -1048576;
	mov.b64 	%fd107, {%r19, %r21};
	add.s32 	%r48, %r47, -1022;
$L__BB2_4:
	add.f64 	%fd12, %fd107, 0dBFF0000000000000;
	add.f64 	%fd13, %fd107, 0d3FF0000000000000;
	rcp.approx.ftz.f64 	%fd14, %fd13;
	neg.f64 	%fd15, %fd13;
	fma.rn.f64 	%fd16, %fd15, %fd14, 0d3FF0000000000000;
	fma.rn.f64 	%fd17, %fd16, %fd16, %fd16;
	fma.rn.f64 	%fd18, %fd17, %fd14, %fd14;
	mul.f64 	%fd19, %fd12, %fd18;
	fma.rn.f64 	%fd20, %fd12, %fd18, %fd19;
	mul.f64 	%fd21, %fd20, %fd20;
	fma.rn.f64 	%fd22, %fd21, 0d3EB0F5FF7D2CAFE2, 0d3ED0F5D241AD3B5A;
	fma.rn.f64 	%fd23, %fd22, %fd21, 0d3EF3B20A75488A3F;
	fma.rn.f64 	%fd24, %fd23, %fd21, 0d3F1745CDE4FAECD5;
	fma.rn.f64 	%fd25, %fd24, %fd21, 0d3F3C71C7258A578B;
	fma.rn.f64 	%fd26, %fd25, %fd21, 0d3F6249249242B910;
	fma.rn.f64 	%fd27, %fd26, %fd21, 0d3F89999999999DFB;
	sub.f64 	%fd28, %fd12, %fd20;
	add.f64 	%fd29, %fd28, %fd28;
	neg.f64 	%fd30, %fd20;
	fma.rn.f64 	%fd31, %fd30, %fd12, %fd29;
	mul.f64 	%fd32, %fd18, %fd31;
	fma.rn.f64 	%fd33, %fd21, %fd27, 0d3FB5555555555555;
	mov.f64 	%fd34, 0d3FB5555555555555;
	sub.f64 	%fd35, %fd34, %fd33;
	fma.rn.f64 	%fd36, %fd21, %fd27, %fd35;
	add.f64 	%fd37, %fd36, 0dBC46A4CB00B9E7B0;
	add.f64 	%fd38, %fd33, %fd37;
	sub.f64 	%fd39, %fd33, %fd38;
	add.f64 	%fd40, %fd37, %fd39;
	mul.rn.f64 	%fd41, %fd20, %fd20;
	neg.f64 	%fd42, %fd41;
	fma.rn.f64 	%fd43, %fd20, %fd20, %fd42;
	{
	.reg .b32 %temp; 
	mov.b64 	{%r22, %temp}, %fd32;
	}
	{
	.reg .b32 %temp; 
	mov.b64 	{%temp, %r23}, %fd32;
	}
	add.s32 	%r24, %r23, 1048576;
	mov.b64 	%fd44, {%r22, %r24};
	fma.rn.f64 	%fd45, %fd20, %fd44, %fd43;
	mul.rn.f64 	%fd46, %fd41, %fd20;
	neg.f64 	%fd47, %fd46;
	fma.rn.f64 	%fd48, %fd41, %fd20, %fd47;
	fma.rn.f64 	%fd49, %fd41, %fd32, %fd48;
	fma.rn.f64 	%fd50, %fd45, %fd20, %fd49;
	mul.rn.f64 	%fd51, %fd38, %fd46;
	neg.f64 	%fd52, %fd51;
	fma.rn.f64 	%fd53, %fd38, %fd46, %fd52;
	fma.rn.f64 	%fd54, %fd38, %fd50, %fd53;
	fma.rn.f64 	%fd55, %fd40, %fd46, %fd54;
	add.f64 	%fd56, %fd51, %fd55;
	sub.f64 	%fd57, %fd51, %fd56;
	add.f64 	%fd58, %fd55, %fd57;
	add.f64 	%fd59, %fd20, %fd56;
	sub.f64 	%fd60, %fd20, %fd59;
	add.f64 	%fd61, %fd56, %fd60;
	add.f64 	%fd62, %fd58, %fd61;
	add.f64 	%fd63, %fd32, %fd62;
	add.f64 	%fd64, %fd59, %fd63;
	sub.f64 	%fd65, %fd59, %fd64;
	add.f64 	%fd66, %fd63, %fd65;
	xor.b32  	%r25, %r48, -2147483648;
	mov.b32 	%r26, 1127219200;
	mov.b64 	%fd67, {%r25, %r26};
	mov.b32 	%r27, -2147483648;
	mov.b64 	%fd68, {%r27, %r26};
	sub.f64 	%fd69, %fd67, %fd68;
	fma.rn.f64 	%fd70, %fd69, 0d3FE62E42FEFA39EF, %fd64;
	fma.rn.f64 	%fd71, %fd69, 0dBFE62E42FEFA39EF, %fd70;
	sub.f64 	%fd72, %fd71, %fd64;
	sub.f64 	%fd73, %fd66, %fd72;
	fma.rn.f64 	%fd74, %fd69, 0d3C7ABC9E3B39803F, %fd73;
	add.f64 	%fd75, %fd70, %fd74;
	sub.f64 	%fd76, %fd70, %fd75;
	add.f64 	%fd77, %fd74, %fd76;
	mov.f64 	%fd78, 0d4008000000000000;
	{
	.reg .b32 %temp; 
	mov.b64 	{%temp, %r28}, %fd78;
	}
	{
	.reg .b32 %temp; 
	mov.b64 	{%r29, %temp}, %fd78;
	}
	shl.b32 	%r30, %r28, 1;
	setp.gt.u32 	%p3, %r30, -33554433;
	and.b32  	%r31, %r28, -15728641;
	selp.b32 	%r32, %r31, %r28, %p3;
	mov.b64 	%fd79, {%r29, %r32};
	mul.rn.f64 	%fd80, %fd75, %fd79;
	neg.f64 	%fd81, %fd80;
	fma.rn.f64 	%fd82, %fd75, %fd79, %fd81;
	fma.rn.f64 	%fd83, %fd77, %fd79, %fd82;
	add.f64 	%fd4, %fd80, %fd83;
	sub.f64 	%fd84, %fd80, %fd4;
	add.f64 	%fd5, %fd83, %fd84;
	fma.rn.f64 	%fd85, %fd4, 0d3FF71547652B82FE, 0d4338000000000000;
	{
	.reg .b32 %temp; 
	mov.b64 	{%r13, %temp}, %fd85;
	}
	mov.f64 	%fd86, 0dC338000000000000;
	add.rn.f64 	%fd87, %fd85, %fd86;
	fma.rn.f64 	%fd88, %fd87, 0dBFE62E42FEFA39EF, %fd4;
	fma.rn.f64 	%fd89, %fd87, 0dBC7ABC9E3B39803F, %fd88;
	fma.rn.f64 	%fd90, %fd89, 0d3E5ADE1569CE2BDF, 0d3E928AF3FCA213EA;
	fma.rn.f64 	%fd91, %fd90, %fd89, 0d3EC71DEE62401315;
	fma.rn.f64 	%fd92, %fd91, %fd89, 0d3EFA01997C89EB71;
	fma.rn.f64 	%fd93, %fd92, %fd89, 0d3F2A01A014761F65;
	fma.rn.f64 	%fd94, %fd93, %fd89, 0d3F56C16C1852B7AF;
	fma.rn.f64 	%fd95, %fd94, %fd89, 0d3F81111111122322;
	fma.rn.f64 	%fd96, %fd95, %fd89, 0d3FA55555555502A1;
	fma.rn.f64 	%fd97, %fd96, %fd89, 0d3FC5555555555511;
	fma.rn.f64 	%fd98, %fd97, %fd89, 0d3FE000000000000B;
	fma.rn.f64 	%fd99, %fd98, %fd89, 0d3FF0000000000000;
	fma.rn.f64 	%fd100, %fd99, %fd89, 0d3FF0000000000000;
	{
	.reg .b32 %temp; 
	mov.b64 	{%r14, %temp}, %fd100;
	}
	{
	.reg .b32 %temp; 
	mov.b64 	{%temp, %r15}, %fd100;
	}
	shl.b32 	%r33, %r13, 20;
	add.s32 	%r34, %r33, %r15;
	mov.b64 	%fd108, {%r14, %r34};
	{
	.reg .b32 %temp; 
	mov.b64 	{%temp, %r35}, %fd4;
	}
	mov.b32 	%f2, %r35;
	abs.f32 	%f1, %f2;
	setp.lt.f32 	%p4, %f1, 0f4086232B;
	@%p4 bra 	$L__BB2_7;
	setp.lt.f64 	%p5, %fd4, 0d0000000000000000;
	add.f64 	%fd101, %fd4, 0d7FF0000000000000;
	selp.f64 	%fd108, 0d0000000000000000, %fd101, %p5;
	setp.geu.f32 	%p6, %f1, 0f40874800;
	@%p6 bra 	$L__BB2_7;
	shr.u32 	%r36, %r13, 31;
	add.s32 	%r37, %r13, %r36;
	shr.s32 	%r38, %r37, 1;
	shl.b32 	%r39, %r38, 20;
	add.s32 	%r40, %r15, %r39;
	mov.b64 	%fd102, {%r14, %r40};
	sub.s32 	%r41, %r13, %r38;
	shl.b32 	%r42, %r41, 20;
	add.s32 	%r43, %r42, 1072693248;
	mov.b32 	%r44, 0;
	mov.b64 	%fd103, {%r44, %r43};
	mul.f64 	%fd108, %fd103, %fd102;
$L__BB2_7:
	abs.f64 	%fd104, %fd108;
	setp.eq.f64 	%p7, %fd104, 0d7FF0000000000000;
	fma.rn.f64 	%fd105, %fd108, %fd5, %fd108;
	selp.f64 	%fd106, %fd108, %fd105, %p7;
	st.param.f64 	[func_retval0], %fd106;
	ret;

}


// ===== COMPILED SASS (sm_100) =====

	.target	sm_100

	.elftype	@"ET_EXEC"


//--------------------- .note.nv.tkinfo           --------------------------
	.section	.note.nv.tkinfo,"",@"SHT_NOTE"
	.sectionflags	@"SHF_NOTE_NV_TKINFO"
	.tkinfo
        /*0018*/ 	.word	0x00000002
        /*0030*/ 	.string	""
        /*0030*/ 	.string	"ptxas"
        /*0030*/ 	.string	"Cuda compilation tools, release 13.0, V13.0.88"
        /*0030*/ 	.string	"Build cuda_13.0.r13.0/compiler.36424714_0"
        /*0030*/ 	.string	"-arch sm_100 -m 64 "



//--------------------- .note.nv.cuinfo           --------------------------
	.section	.note.nv.cuinfo,"",@"SHT_NOTE"
	.sectionflags	@"SHF_NOTE_NV_CUINFO"
        /*0018*/ 	.short	0x0002
        /*001a*/ 	.short	0x0064
        /*001c*/ 	.short	0x0082
	.zero		2


//--------------------- .nv.info                  --------------------------
	.section	.nv.info,"",@"SHT_CUDA_INFO"
	.align	4


	//----- nvinfo : EIATTR_REGCOUNT
	.align		4
        /*0000*/ 	.byte	0x04, 0x2f
        /*0002*/ 	.short	(.L_3 - .L_2)
	.align		4
.L_2:
        /*0004*/ 	.word	index@(_Z27processDuffing1989RK4_ClDynPdS_S_S_S_S_S_S_S_S_S_S_PKdS1_S1_S1_S1_S1_S1_S1_S1_S1_S1_S1_S1_S1_S1_S1_jj)
        /*0008*/ 	.word	0x0000007e


	//----- nvinfo : EIATTR_FRAME_SIZE
	.align		4
.L_3:
        /*000c*/ 	.byte	0x04, 0x11
        /*000e*/ 	.short	(.L_5 - .L_4)
	.align		4
.L_4:
        /*0010*/ 	.word	index@($_Z27processDuffing1989RK4_ClDynPdS_S_S_S_S_S_S_S_S_S_S_PKdS1_S1_S1_S1_S1_S1_S1_S1_S1_S1_S1_S1_S1_S1_S1_jj$__internal_trig_reduction_slowpathd)
        /*0014*/ 	.word	0x00000028


	//----- nvinfo : EIATTR_FRAME_SIZE
	.align		4
.L_5:
        /*0018*/ 	.byte	0x04, 0x11
        /*001a*/ 	.short	(.L_7 - .L_6)
	.align		4
.L_6:
        /*001c*/ 	.word	index@($_Z27processDuffing1989RK4_ClDynPdS_S_S_S_S_S_S_S_S_S_S_PKdS1_S1_S1_S1_S1_S1_S1_S1_S1_S1_S1_S1_S1_S1_S1_jj$__internal_accurate_pow)
        /*0020*/ 	.word	0x00000028


	//----- nvinfo : EIATTR_FRAME_SIZE
	.align		4
.L_7:
        /*0024*/ 	.byte	0x04, 0x11
        /*0026*/ 	.short	(.L_9 - .L_8)
	.align		4
.L_8:
        /*0028*/ 	.word	index@(_Z27processDuffing1989RK4_ClDynPdS_S_S_S_S_S_S_S_S_S_S_PKdS1_S1_S1_S1_S1_S1_S1_S1_S1_S1_S1_S1_S1_S1_S1_jj)
        /*002c*/ 	.word	0x00000028


	//----- nvinfo : EIATTR_MIN_STACK_SIZE
	.align		4
.L_9:
        /*0030*/ 	.byte	0x04, 0x12
        /*0032*/ 	.short	(.L_11 - .L_10)
	.align		4
.L_10:
        /*0034*/ 	.word	index@(_Z27processDuffing1989RK4_ClDynPdS_S_S_S_S_S_S_S_S_S_S_PKdS1_S1_S1_S1_S1_S1_S1_S1_S1_S1_S1_S1_S1_S1_S1_jj)
        /*0038*/ 	.word	0x00000028
.L_11:


//--------------------- .nv.compat                --------------------------
	.section	.nv.compat,"",@"SHT_CUDA_COMPAT_INFO"
	.align	4
        /*0000*/ 	.byte	0x02, 0x09, 0x00, 0x00, 0x02, 0x02, 0x01, 0x00, 0x02, 0x05, 0x05, 0x00, 0x03, 0x07, 0x01, 0x01
        /*0010*/ 	.byte	0x02, 0x03, 0x00, 0x00, 0x02, 0x06, 0x01, 0x00, 0x04, 0x0b, 0x08, 0x00, 0x01, 0x00, 0x00, 0x00
        /*0020*/ 	.byte	0x00, 0x00, 0x00, 0x00


//--------------------- .nv.info._Z27processDuffing1989RK4_ClDynPdS_S_S_S_S_S_S_S_S_S_S_PKdS1_S1_S1_S1_S1_S1_S1_S1_S1_S1_S1_S1_S1_S1_S1_jj --------------------------
	.section	.nv.info._Z27processDuffing1989RK4_ClDynPdS_S_S_S_S_S_S_S_S_S_S_PKdS1_S1_S1_S1_S1_S1_S1_S1_S1_S1_S1_S1_S1_S1_S1_jj,"",@"SHT_CUDA_INFO"
	.sectionflags	@""
	.align	4


	//----- nvinfo : EIATTR_CUDA_API_VERSION
	.align		4
        /*0000*/ 	.byte	0x04, 0x37
        /*0002*/ 	.short	(.L_13 - .L_12)
.L_12:
        /*0004*/ 	.word	0x00000082


	//----- nvinfo : EIATTR_KPARAM_INFO
	.align		4
.L_13:
        /*0008*/ 	.byte	0x04, 0x17
        /*000a*/ 	.short	(.L_15 - .L_14)
.L_14:
        /*000c*/ 	.word	0x00000000
        /*0010*/ 	.short	0x001d
        /*0012*/ 	.short	0x00e4
        /*0014*/ 	.byte	0x00, 0xf0, 0x11, 0x00


	//----- nvinfo : EIATTR_KPARAM_INFO
	.align		4
.L_15:
        /*0018*/ 	.byte	0x04, 0x17
        /*001a*/ 	.short	(.L_17 - .L_16)
.L_16:
        /*001c*/ 	.word	0x00000000
        /*0020*/ 	.short	0x001c
        /*0022*/ 	.short	0x00e0
        /*0024*/ 	.byte	0x00, 0xf0, 0x11, 0x00


	//----- nvinfo : EIATTR_KPARAM_INFO
	.align		4
.L_17:
        /*0028*/ 	.byte	0x04, 0x17
        /*002a*/ 	.short	(.L_19 - .L_18)
.L_18:
        /*002c*/ 	.word	0x00000000
        /*0030*/ 	.short	0x001b
        /*0032*/ 	.short	0x00d8
        /*0034*/ 	.byte	0x00, 0xf5, 0x21, 0x00


	//----- nvinfo : EIATTR_KPARAM_INFO
	.align		4
.L_19:
        /*0038*/ 	.byte	0x04, 0x17
        /*003a*/ 	.short	(.L_21 - .L_20)
.L_20:
        /*003c*/ 	.word	0x00000000
        /*0040*/ 	.short	0x001a
        /*0042*/ 	.short	0x00d0
        /*0044*/ 	.byte	0x00, 0xf5, 0x21, 0x00


	//----- nvinfo : EIATTR_KPARAM_INFO
	.align		4
.L_21:
        /*0048*/ 	.byte	0x04, 0x17
        /*004a*/ 	.short	(.L_23 - .L_22)
.L_22:
        /*004c*/ 	.word	0x00000000
        /*0050*/ 	.short	0x0019
        /*0052*/ 	.short	0x00c8
        /*0054*/ 	.byte	0x00, 0xf5, 0x21, 0x00


	//----- nvinfo : EIATTR_KPARAM_INFO
	.align		4
.L_23:
        /*0058*/ 	.byte	0x04, 0x17
        /*005a*/ 	.short	(.L_25 - .L_24)
.L_24:
        /*005c*/ 	.word	0x00000000
        /*0060*/ 	.short	0x0018
        /*0062*/ 	.short	0x00c0
        /*0064*/ 	.byte	0x00, 0xf5, 0x21, 0x00


	//----- nvinfo : EIATTR_KPARAM_INFO
	.align		4
.L_25:
        /*0068*/ 	.byte	0x04, 0x17
        /*006a*/ 	.short	(.L_27 - .L_26)
.L_26:
        /*006c*/ 	.word	0x00000000
        /*0070*/ 	.short	0x0017
        /*0072*/ 	.short	0x00b8
        /*0074*/ 	.byte	0x00, 0xf5, 0x21, 0x00


	//----- nvinfo : EIATTR_KPARAM_INFO
	.align		4
.L_27:
        /*0078*/ 	.byte	0x04, 0x17
        /*007a*/ 	.short	(.L_29 - .L_28)
.L_28:
        /*007c*/ 	.word	0x00000000
        /*0080*/ 	.short	0x0016
        /*0082*/ 	.short	0x00b0
        /*0084*/ 	.byte	0x00, 0xf5, 0x21, 0x00


	//----- nvinfo : EIATTR_KPARAM_INFO
	.align		4
.L_29:
        /*0088*/ 	.byte	0x04, 0x17
        /*008a*/ 	.short	(.L_31 - .L_30)
.L_30:
        /*008c*/ 	.word	0x00000000
        /*0090*/ 	.short	0x0015
        /*0092*/ 	.short	0x00a8
        /*0094*/ 	.byte	0x00, 0xf5, 0x21, 0x00


	//----- nvinfo : EIATTR_KPARAM_INFO
	.align		4
.L_31:
        /*0098*/ 	.byte	0x04, 0x17
        /*009a*/ 	.short	(.L_33 - .L_32)
.L_32:
        /*009c*/ 	.word	0x00000000
        /*00a0*/ 	.short	0x0014
        /*00a2*/ 	.short	0x00a0
        /*00a4*/ 	.byte	0x00, 0xf5, 0x21, 0x00


	//----- nvinfo : EIATTR_KPARAM_INFO
	.align		4
.L_33:
        /*00a8*/ 	.byte	0x04, 0x17
        /*00aa*/ 	.short	(.L_35 - .L_34)
.L_34:
        /*00ac*/ 	.word	0x00000000
        /*00b0*/ 	.short	0x0013
        /*00b2*/ 	.short	0x0098
        /*00b4*/ 	.byte	0x00, 0xf5, 0x21, 0x00


	//----- nvinfo : EIATTR_KPARAM_INFO
	.align		4
.L_35:
        /*00b8*/ 	.byte	0x04, 0x17
        /*00ba*/ 	.short	(.L_37 - .L_36)
.L_36:
        /*00bc*/ 	.word	0x00000000
        /*00c0*/ 	.short	0x0012
        /*00c2*/ 	.short	0x0090
        /*00c4*/ 	.byte	0x00, 0xf5, 0x21, 0x00


	//----- nvinfo : EIATTR_KPARAM_INFO
	.align		4
.L_37:
        /*00c8*/ 	.byte	0x04, 0x17
        /*00ca*/ 	.short	(.L_39 - .L_38)
.L_38:
        /*00cc*/ 	.word	0x00000000
        /*00d0*/ 	.short	0x0011
        /*00d2*/ 	.short	0x0088
        /*00d4*/ 	.byte	0x00, 0xf5, 0x21, 0x00


	//----- nvinfo : EIATTR_KPARAM_INFO
	.align		4
.L_39:
        /*00d8*/ 	.byte	0x04, 0x17
        /*00da*/ 	.short	(.L_41 - .L_40)
.L_40:
        /*00dc*/ 	.word	0x00000000
        /*00e0*/ 	.short	0x0010
        /*00e2*/ 	.short	0x0080
        /*00e4*/ 	.byte	0x00, 0xf5, 0x21, 0x00


	//----- nvinfo : EIATTR_KPARAM_INFO
	.align		4
.L_41:
        /*00e8*/ 	.byte	0x04, 0x17
        /*00ea*/ 	.short	(.L_43 - .L_42)
.L_42:
        /*00ec*/ 	.word	0x00000000
        /*00f0*/ 	.short	0x000f
        /*00f2*/ 	.short	0x0078
        /*00f4*/ 	.byte	0x00, 0xf5, 0x21, 0x00


	//----- nvinfo : EIATTR_KPARAM_INFO
	.align		4
.L_43:
        /*00f8*/ 	.byte	0x04, 0x17
        /*00fa*/ 	.short	(.L_45 - .L_44)
.L_44:
        /*00fc*/ 	.word	0x00000000
        /*0100*/ 	.short	0x000e
        /*0102*/ 	.short	0x0070
        /*0104*/ 	.byte	0x00, 0xf5, 0x21, 0x00


	//----- nvinfo : EIATTR_KPARAM_INFO
	.align		4
.L_45:
        /*0108*/ 	.byte	0x04, 0x17
        /*010a*/ 	.short	(.L_47 - .L_46)
.L_46:
        /*010c*/ 	.word	0x00000000
        /*0110*/ 	.short	0x000d
        /*0112*/ 	.short	0x0068
        /*0114*/ 	.byte	0x00, 0xf5, 0x21, 0x00


	//----- nvinfo : EIATTR_KPARAM_INFO
	.align		4
.L_47:
        /*0118*/ 	.byte	0x04, 0x17
        /*011a*/ 	.short	(.L_49 - .L_48)
.L_48:
        /*011c*/ 	.word	0x00000000
        /*0120*/ 	.short	0x000c
        /*0122*/ 	.short	0x0060
        /*0124*/ 	.byte	0x00, 0xf5, 0x21, 0x00


	//----- nvinfo : EIATTR_KPARAM_INFO
	.align		4
.L_49:
        /*0128*/ 	.byte	0x04, 0x17
        /*012a*/ 	.short	(.L_51 - .L_50)
.L_50:
        /*012c*/ 	.word	0x00000000
        /*0130*/ 	.short	0x000b
        /*0132*/ 	.short	0x0058
        /*0134*/ 	.byte	0x00, 0xf5, 0x21, 0x00


	//----- nvinfo : EIATTR_KPARAM_INFO
	.align		4
.L_51:
        /*0138*/ 	.byte	0x04, 0x17
        /*013a*/ 	.short	(.L_53 - .L_52)
.L_52:
        /*013c*/ 	.word	0x00000000
        /*0140*/ 	.short	0x000a
        /*0142*/ 	.short	0x0050
        /*0144*/ 	.byte	0x00, 0xf5, 0x21, 0x00


	//----- nvinfo : EIATTR_KPARAM_INFO
	.align		4
.L_53:
        /*0148*/ 	.byte	0x04, 0x17
        /*014a*/ 	.short	(.L_55 - .L_54)
.L_54:
        /*014c*/ 	.word	0x00000000
        /*0150*/ 	.short	0x0009
        /*0152*/ 	.short	0x0048
        /*0154*/ 	.byte	0x00, 0xf5, 0x21, 0x00


	//----- nvinfo : EIATTR_KPARAM_INFO
	.align		4
.L_55:
        /*0158*/ 	.byte	0x04, 0x17
        /*015a*/ 	.short	(.L_57 - .L_56)
.L_56:
        /*015c*/ 	.word	0x00000000
        /*0160*/ 	.short	0x0008
        /*0162*/ 	.short	0x0040
        /*0164*/ 	.byte	0x00, 0xf5, 0x21, 0x00


	//----- nvinfo : EIATTR_KPARAM_INFO
	.align		4
.L_57:
        /*0168*/ 	.byte	0x04, 0x17
        /*016a*/ 	.short	(.L_59 - .L_58)
.L_58:
        /*016c*/ 	.word	0x00000000
        /*0170*/ 	.short	0x0007
        /*0172*/ 	.short	0x0038
        /*0174*/ 	.byte	0x00, 0xf5, 0x21, 0x00


	//----- nvinfo : EIATTR_KPARAM_INFO
	.align		4
.L_59:
        /*0178*/ 	.byte	0x04, 0x17
        /*017a*/ 	.short	(.L_61 - .L_60)
.L_60:
        /*017c*/ 	.word	0x00000000
        /*0180*/ 	.short	0x0006
        /*0182*/ 	.short	0x0030
        /*0184*/ 	.byte	0x00, 0xf5, 0x21, 0x00


	//----- nvinfo : EIATTR_KPARAM_INFO
	.align		4
.L_61:
        /*0188*/ 	.byte	0x04, 0x17
        /*018a*/ 	.short	(.L_63 - .L_62)
.L_62:
        /*018c*/ 	.word	0x00000000
        /*0190*/ 	.short	0x0005
        /*0192*/ 	.short	0x0028
        /*0194*/ 	.byte	0x00, 0xf5, 0x21, 0x00


	//----- nvinfo : EIATTR_KPARAM_INFO
	.align		4
.L_63:
        /*0198*/ 	.byte	0x04, 0x17
        /*019a*/ 	.short	(.L_65 - .L_64)
.L_64:
        /*019c*/ 	.word	0x00000000
        /*01a0*/ 	.short	0x0004
        /*01a2*/ 	.short	0x0020
        /*01a4*/ 	.byte	0x00, 0xf5, 0x21, 0x00


	//----- nvinfo : EIATTR_KPARAM_INFO
	.align		4
.L_65:
        /*01a8*/ 	.byte	0x04, 0x17
        /*01aa*/ 	.short	(.L_67 - .L_66)
.L_66:
        /*01ac*/ 	.word	0x00000000
        /*01b0*/ 	.short	0x0003
        /*01b2*/ 	.short	0x0018
        /*01b4*/ 	.byte	0x00, 0xf5, 0x21, 0x00


	//----- nvinfo : EIATTR_KPARAM_INFO
	.align		4
.L_67:
        /*01b8*/ 	.byte	0x04, 0x17
        /*01ba*/ 	.short	(.L_69 - .L_68)
.L_68:
        /*01bc*/ 	.word	0x00000000
        /*01c0*/ 	.short	0x0002
        /*01c2*/ 	.short	0x0010
        /*01c4*/ 	.byte	0x00, 0xf5, 0x21, 0x00


	//----- nvinfo : EIATTR_KPARAM_INFO
	.align		4
.L_69:
        /*01c8*/ 	.byte	0x04, 0x17
        /*01ca*/ 	.short	(.L_71 - .L_70)
.L_70:
        /*01cc*/ 	.word	0x00000000
        /*01d0*/ 	.short	0x0001
        /*01d2*/ 	.short	0x0008
        /*01d4*/ 	.byte	0x00, 0xf5, 0x21, 0x00


	//----- nvinfo : EIATTR_KPARAM_INFO
	.align		4
.L_71:
        /*01d8*/ 	.byte	0x04, 0x17
        /*01da*/ 	.short	(.L_73 - .L_72)
.L_72:
        /*01dc*/ 	.word	0x00000000
        /*01e0*/ 	.short	0x0000
        /*01e2*/ 	.short	0x0000
        /*01e4*/ 	.byte	0x00, 0xf5, 0x21, 0x00


	//----- nvinfo : EIATTR_SPARSE_MMA_MASK
	.align		4
.L_73:
        /*01e8*/ 	.byte	0x03, 0x50
        /*01ea*/ 	.short	0x0000


	//----- nvinfo : EIATTR_MAXREG_COUNT
	.align		4
        /*01ec*/ 	.byte	0x03, 0x1b
        /*01ee*/ 	.short	0x00ff


	//----- nvinfo : EIATTR_MERCURY_ISA_VERSION
	.align		4
        /*01f0*/ 	.byte	0x03, 0x5f
        /*01f2*/ 	.short	0x0101


	//----- nvinfo : EIATTR_VRC_CTA_INIT_COUNT
	.align		4
        /*01f4*/ 	.byte	0x02, 0x4a
	.zero		1
	.zero		1


	//----- nvinfo : EIATTR_EXIT_INSTR_OFFSETS
	.align		4
        /*01f8*/ 	.byte	0x04, 0x1c
        /*01fa*/ 	.short	(.L_75 - .L_74)


	//   ....[0]....
.L_74:
        /*01fc*/ 	.word	0x00000110


	//   ....[1]....
        /*0200*/ 	.word	0x00005a20


	//----- nvinfo : EIATTR_CRS_STACK_SIZE
	.align		4
.L_75:
        /*0204*/ 	.byte	0x04, 0x1e
        /*0206*/ 	.short	(.L_77 - .L_76)
.L_76:
        /*0208*/ 	.word	0x00000000


	//----- nvinfo : EIATTR_CBANK_PARAM_SIZE
	.align		4
.L_77:
        /*020c*/ 	.byte	0x03, 0x19
        /*020e*/ 	.short	0x00e8


	//----- nvinfo : EIATTR_PARAM_CBANK
	.align		4
        /*0210*/ 	.byte	0x04, 0x0a
        /*0212*/ 	.short	(.L_79 - .L_78)
	.align		4
.L_78:
        /*0214*/ 	.word	index@(.nv.constant0._Z27processDuffing1989RK4_ClDynPdS_S_S_S_S_S_S_S_S_S_S_PKdS1_S1_S1_S1_S1_S1_S1_S1_S1_S1_S1_S1_S1_S1_S1_jj)
        /*0218*/ 	.short	0x0380
        /*021a*/ 	.short	0x00e8


	//----- nvinfo : EIATTR_SW_WAR
	.align		4
.L_79:
        /*021c*/ 	.byte	0x04, 0x36
        /*021e*/ 	.short	(.L_81 - .L_80)
.L_80:
        /*0220*/ 	.word	0x00000008
.L_81:


//--------------------- .nv.callgraph             --------------------------
	.section	.nv.callgraph,"",@"SHT_CUDA_CALLGRAPH"
	.align	4
	.sectionentsize	8
	.align		4
        /*0000*/ 	.word	0x00000000
	.align		4
        /*0004*/ 	.word	0xffffffff
	.align		4
        /*0008*/ 	.word	0x00000000
	.align		4
        /*000c*/ 	.word	0xfffffffe
	.align		4
        /*0010*/ 	.word	0x00000000
	.align		4
        /*0014*/ 	.word	0xfffffffd
	.align		4
        /*0018*/ 	.word	0x00000000
	.align		4
        /*001c*/ 	.word	0xfffffffc


//--------------------- .nv.constant4             --------------------------
	.section	.nv.constant4,"a",@progbits
	.align	8
	.align		8
.nv.constant4:
        /*0000*/ 	.dword	__cudart_i2opi_d
	.align		8
        /*0008*/ 	.dword	__cudart_sin_cos_coeffs


//--------------------- .text._Z27processDuffing1989RK4_ClDynPdS_S_S_S_S_S_S_S_S_S_S_PKdS1_S1_S1_S1_S1_S1_S1_S1_S1_S1_S1_S1_S1_S1_S1_jj --------------------------
	.section	.text._Z27processDuffing1989RK4_ClDynPdS_S_S_S_S_S_S_S_S_S_S_PKdS1_S1_S1_S1_S1_S1_S1_S1_S1_S1_S1_S1_S1_S1_S1_jj,"ax",@progbits
	.align	128
        .global         _Z27processDuffing1989RK4_ClDynPdS_S_S_S_S_S_S_S_S_S_S_PKdS1_S1_S1_S1_S1_S1_S1_S1_S1_S1_S1_S1_S1_S1_S1_jj
        .type           _Z27processDuffing1989RK4_ClDynPdS_S_S_S_S_S_S_S_S_S_S_PKdS1_S1_S1_S1_S1_S1_S1_S1_S1_S1_S1_S1_S1_S1_S1_jj,@function
        .size           _Z27processDuffing1989RK4_ClDynPdS_S_S_S_S_S_S_S_S_S_S_PKdS1_S1_S1_S1_S1_S1_S1_S1_S1_S1_S1_S1_S1_S1_S1_jj,(.L_x_108 - _Z27processDuffing1989RK4_ClDynPdS_S_S_S_S_S_S_S_S_S_S_PKdS1_S1_S1_S1_S1_S1_S1_S1_S1_S1_S1_S1_S1_S1_S1_jj)
        .other          _Z27processDuffing1989RK4_ClDynPdS_S_S_S_S_S_S_S_S_S_S_PKdS1_S1_S1_S1_S1_S1_S1_S1_S1_S1_S1_S1_S1_S1_S1_jj,@"STO_CUDA_ENTRY STV_DEFAULT"
_Z27processDuffing1989RK4_ClDynPdS_S_S_S_S_S_S_S_S_S_S_PKdS1_S1_S1_S1_S1_S1_S1_S1_S1_S1_S1_S1_S1_S1_S1_jj:
.text._Z27processDuffing1989RK4_ClDynPdS_S_S_S_S_S_S_S_S_S_S_PKdS1_S1_S1_S1_S1_S1_S1_S1_S1_S1_S1_S1_S1_S1_S1_jj:
[----:B------:R-:W0:Y:S01]  /*0000*/  LDC R1, c[0x0][0x37c] ;  /* 0x0000df00ff017b82 */ /* 0x000e220000000800 */
[----:B------:R-:W1:Y:S01]  /*0010*/  S2R R70, SR_TID.X ;  /* 0x0000000000467919 */ /* 0x000e620000002100 */
[----:B------:R-:W2:Y:S06]  /*0020*/  LDCU UR6, c[0x0][0x370] ;  /* 0x00006e00ff0677ac */ /* 0x000eac0008000800 */
[----:B------:R-:W-:Y:S01]  /*0030*/  S2UR UR4, SR_CTAID.X ;  /* 0x00000000000479c3 */ /* 0x000fe20000002500 */
[----:B0-----:R-:W-:Y:S01]  /*0040*/  VIADD R1, R1, 0xffffffd8 ;  /* 0xffffffd801017836 */ /* 0x001fe20000000000 */
[----:B------:R-:W1:Y:S01]  /*0050*/  S2R R71, SR_TID.Y ;  /* 0x0000000000477919 */ /* 0x000e620000002200 */
[----:B------:R-:W1:Y:S01]  /*0060*/  LDCU UR7, c[0x0][0x360] ;  /* 0x00006c00ff0777ac */ /* 0x000e620008000800 */
[----:B------:R-:W0:Y:S04]  /*0070*/  LDCU UR8, c[0x0][0x464] ;  /* 0x00008c80ff0877ac */ /* 0x000e280008000800 */
[----:B------:R-:W2:Y:S08]  /*0080*/  S2UR UR5, SR_CTAID.Y ;  /* 0x00000000000579c3 */ /* 0x000eb00000002600 */
[----:B------:R-:W3:Y:S01]  /*0090*/  LDC R3, c[0x0][0x364] ;  /* 0x0000d900ff037b82 */ /* 0x000ee20000000800 */
[----:B--2---:R-:W-:Y:S01]  /*00a0*/  UIMAD UR4, UR5, UR6, UR4 ;  /* 0x00000006050472a4 */ /* 0x004fe2000f8e0204 */
[----:B-1----:R-:W-:-:S02]  /*00b0*/  IMAD R70, R71, UR7, R70 ;  /* 0x0000000747467c24 */ /* 0x002fc4000f8e0246 */
[----:B------:R-:W-:Y:S02]  /*00c0*/  IMAD.MOV.U32 R71, RZ, RZ, RZ ;  /* 0x000000ffff477224 */ /* 0x000fe400078e00ff */
[----:B---3--:R-:W-:-:S04]  /*00d0*/  IMAD R3, R3, UR7, RZ ;  /* 0x0000000703037c24 */ /* 0x008fc8000f8e02ff */
[----:B------:R-:W-:-:S03]  /*00e0*/  IMAD.WIDE.U32 R70, R3, UR4, R70 ;  /* 0x0000000403467c25 */ /* 0x000fc6000f8e0046 */
[----:B0-----:R-:W-:-:S04]  /*00f0*/  ISETP.GE.U32.AND P0, PT, R70, UR8, PT ;  /* 0x0000000846007c0c */ /* 0x001fc8000bf06070 */
[----:B------:R-:W-:-:S13]  /*0100*/  ISETP.GE.U32.AND.EX P0, PT, R71, RZ, PT, P0 ;  /* 0x000000ff4700720c */ /* 0x000fda0003f06100 */
[----:B------:R-:W-:Y:S05]  /*0110*/  @P0 EXIT ;  /* 0x000000000000094d */ /* 0x000fea0003800000 */
[----:B------:R-:W0:Y:S01]  /*0120*/  LDCU UR4, c[0x0][0x460] ;  /* 0x00008c00ff0477ac */ /* 0x000e220008000800 */
[C---:B------:R-:W-:Y:S01]  /*0130*/  IMAD.SHL.U32 R30, R70.reuse, 0x8, RZ ;  /* 0x00000008461e7824 */ /* 0x040fe200078e00ff */
[----:B------:R-:W-:Y:S01]  /*0140*/  SHF.L.U64.HI R0, R70, 0x3, R71 ;  /* 0x0000000346007819 */ /* 0x000fe20000010247 */
[----:B------:R-:W1:Y:S01]  /*0150*/  LDCU.128 UR8, c[0x0][0x440] ;  /* 0x00008800ff0877ac */ /* 0x000e620008000c00 */
[----:B------:R-:W2:Y:S01]  /*0160*/  LDCU.128 UR12, c[0x0][0x450] ;  /* 0x00008a00ff0c77ac */ /* 0x000ea20008000c00 */
[----:B------:R-:W3:Y:S01]  /*0170*/  LDCU.64 UR6, c[0x0][0x358] ;  /* 0x00006b00ff0677ac */ /* 0x000ee20008000a00 */
[----:B0-----:R-:W-:Y:S01]  /*0180*/  UISETP.NE.AND UP0, UPT, UR4, URZ, UPT ;  /* 0x000000ff0400728c */ /* 0x001fe2000bf05270 */
[C---:B-1----:R-:W-:Y:S02]  /*0190*/  IADD3 R68, P0, PT, R30.reuse, UR8, RZ ;  /* 0x000000081e447c10 */ /* 0x042fe4000ff1e0ff */
[C---:B------:R-:W-:Y:S02]  /*01a0*/  IADD3 R4, P2, PT, R30.reuse, UR10, RZ ;  /* 0x0000000a1e047c10 */ /* 0x040fe4000ff5e0ff */
[----:B--2---:R-:W-:-:S02]  /*01b0*/  IADD3 R2, P1, PT, R30, UR12, RZ ;  /* 0x0000000c1e027c10 */ /* 0x004fc4000ff3e0ff */
[----:B------:R-:W-:Y:S02]  /*01c0*/  IADD3 R6, P3, PT, R30, UR14, RZ ;  /* 0x0000000e1e067c10 */ /* 0x000fe4000ff7e0ff */
[C---:B------:R-:W-:Y:S02]  /*01d0*/  IADD3.X R69, PT, PT, R0.reuse, UR9, RZ, P0, !PT ;  /* 0x0000000900457c10 */ /* 0x040fe400087fe4ff */
[C---:B------:R-:W-:Y:S02]  /*01e0*/  IADD3.X R5, PT, PT, R0.reuse, UR11, RZ, P2, !PT ;  /* 0x0000000b00057c10 */ /* 0x040fe400097fe4ff */
[C---:B------:R-:W-:Y:S02]  /*01f0*/  IADD3.X R3, PT, PT, R0.reuse, UR13, RZ, P1, !PT ;  /* 0x0000000d00037c10 */ /* 0x040fe40008ffe4ff */
[----:B------:R-:W-:Y:S01]  /*0200*/  IADD3.X R7, PT, PT, R0, UR15, RZ, P3, !PT ;  /* 0x0000000f00077c10 */ /* 0x000fe20009ffe4ff */
[----:B---3--:R-:W-:Y:S06]  /*0210*/  BRA.U !UP0, `(.L_x_0) ;  /* 0x0000005508507547 */ /* 0x008fec000b800000 */
[----:B------:R-:W0:Y:S01]  /*0220*/  LDCU.128 UR8, c[0x0][0x430] ;  /* 0x00008600ff0877ac */ /* 0x000e220008000c00 */
[----:B------:R-:W2:Y:S01]  /*0230*/  LDG.E.64 R68, desc[UR6][R68.64] ;  /* 0x0000000644447981 */ /* 0x000ea2000c1e1b00 */
[----:B------:R-:W1:Y:S03]  /*0240*/  LDCU.128 UR12, c[0x0][0x420] ;  /* 0x00008400ff0c77ac */ /* 0x000e660008000c00 */
[----:B------:R-:W5:Y:S01]  /*0250*/  LDG.E.64 R2, desc[UR6][R2.64] ;  /* 0x0000000602027981 */ /* 0x000f62000c1e1b00 */
[----:B------:R-:W3:Y:S03]  /*0260*/  LDCU.128 UR16, c[0x0][0x410] ;  /* 0x00008200ff1077ac */ /* 0x000ee60008000c00 */
[----:B------:R-:W5:Y:S01]  /*0270*/  LDG.E.64 R4, desc[UR6][R4.64] ;  /* 0x0000000604047981 */ /* 0x000f62000c1e1b00 */
[----:B------:R-:W4:Y:S03]  /*0280*/  LDCU.128 UR20, c[0x0][0x400] ;  /* 0x00008000ff1477ac */ /* 0x000f260008000c00 */
[----:B------:R-:W5:Y:S01]  /*0290*/  LDG.E.64 R6, desc[UR6][R6.64] ;  /* 0x0000000606067981 */ /* 0x000f62000c1e1b00 */
[----:B------:R-:W4:Y:S01]  /*02a0*/  LDCU.128 UR24, c[0x0][0x3f0] ;  /* 0x00007e00ff1877ac */ /* 0x000f220008000c00 */
[C---:B0-----:R-:W-:Y:S01]  /*02b0*/  IADD3 R8, P0, PT, R30.reuse, UR10, RZ ;  /* 0x0000000a1e087c10 */ /* 0x041fe2000ff1e0ff */
[----:B------:R-:W0:Y:S01]  /*02c0*/  LDCU.128 UR28, c[0x0][0x3e0] ;  /* 0x00007c00ff1c77ac */ /* 0x000e220008000c00 */
[----:B------:R-:W-:-:S02]  /*02d0*/  IADD3 R10, P1, PT, R30, UR8, RZ ;  /* 0x000000081e0a7c10 */ /* 0x000fc4000ff3e0ff */
[C---:B-1----:R-:W-:Y:S02]  /*02e0*/  IADD3 R12, P2, PT, R30.reuse, UR14, RZ ;  /* 0x0000000e1e0c7c10 */ /* 0x042fe4000ff5e0ff */
[----:B------:R-:W-:Y:S02]  /*02f0*/  IADD3 R14, P3, PT, R30, UR12, RZ ;  /* 0x0000000c1e0e7c10 */ /* 0x000fe4000ff7e0ff */
[C---:B------:R-:W-:Y:S02]  /*0300*/  IADD3.X R9, PT, PT, R0.reuse, UR11, RZ, P0, !PT ;  /* 0x0000000b00097c10 */ /* 0x040fe400087fe4ff */
[C---:B------:R-:W-:Y:S01]  /*0310*/  IADD3.X R11, PT, PT, R0.reuse, UR9, RZ, P1, !PT ;  /* 0x00000009000b7c10 */ /* 0x040fe20008ffe4ff */
[----:B------:R-:W1:Y:S01]  /*0320*/  LDCU.64 UR8, c[0x4][0x8] ;  /* 0x01000100ff0877ac */ /* 0x000e620008000a00 */
[C---:B------:R-:W-:Y:S02]  /*0330*/  IADD3.X R13, PT, PT, R0.reuse, UR15, RZ, P2, !PT ;  /* 0x0000000f000d7c10 */ /* 0x040fe400097fe4ff */
[----:B------:R-:W-:Y:S01]  /*0340*/  IADD3.X R15, PT, PT, R0, UR13, RZ, P3, !PT ;  /* 0x0000000d000f7c10 */ /* 0x000fe20009ffe4ff */
[----:B------:R-:W5:Y:S01]  /*0350*/  LDG.E.64 R8, desc[UR6][R8.64] ;  /* 0x0000000608087981 */ /* 0x000f62000c1e1b00 */
[----:B---3--:R-:W-:-:S02]  /*0360*/  IADD3 R16, P0, PT, R30, UR18, RZ ;  /* 0x000000121e107c10 */ /* 0x008fc4000ff1e0ff */
[C---:B------:R-:W-:Y:S01]  /*0370*/  IADD3 R18, P1, PT, R30.reuse, UR16, RZ ;  /* 0x000000101e127c10 */ /* 0x040fe2000ff3e0ff */
[----:B------:R-:W5:Y:S01]  /*0380*/  LDG.E.64 R10, desc[UR6][R10.64] ;  /* 0x000000060a0a7981 */ /* 0x000f62000c1e1b00 */
[C---:B----4-:R-:W-:Y:S02]  /*0390*/  IADD3 R20, P2, PT, R30.reuse, UR22, RZ ;  /* 0x000000161e147c10 */ /* 0x050fe4000ff5e0ff */
[----:B------:R-:W-:Y:S01]  /*03a0*/  IADD3 R22, P3, PT, R30, UR20, RZ ;  /* 0x000000141e167c10 */ /* 0x000fe2000ff7e0ff */
[----:B------:R-:W5:Y:S01]  /*03b0*/  LDG.E.64 R12, desc[UR6][R12.64] ;  /* 0x000000060c0c7981 */ /* 0x000f62000c1e1b00 */
[C---:B------:R-:W-:Y:S02]  /*03c0*/  IADD3.X R17, PT, PT, R0.reuse, UR19, RZ, P0, !PT ;  /* 0x0000001300117c10 */ /* 0x040fe400087fe4ff */
[C---:B------:R-:W-:Y:S01]  /*03d0*/  IADD3.X R19, PT, PT, R0.reuse, UR17, RZ, P1, !PT ;  /* 0x0000001100137c10 */ /* 0x040fe20008ffe4ff */
[----:B------:R-:W5:Y:S01]  /*03e0*/  LDG.E.64 R14, desc[UR6][R14.64] ;  /* 0x000000060e0e7981 */ /* 0x000f62000c1e1b00 */
[----:B------:R-:W-:-:S02]  /*03f0*/  IADD3.X R21, PT, PT, R0, UR23, RZ, P2, !PT ;  /* 0x0000001700157c10 */ /* 0x000fc400097fe4ff */
[----:B------:R-:W-:Y:S01]  /*0400*/  IADD3.X R23, PT, PT, R0, UR21, RZ, P3, !PT ;  /* 0x0000001500177c10 */ /* 0x000fe20009ffe4ff */
[----:B------:R-:W5:Y:S01]  /*0410*/  LDG.E.64 R16, desc[UR6][R16.64] ;  /* 0x0000000610107981 */ /* 0x000f62000c1e1b00 */
[C---:B------:R-:W-:Y:S02]  /*0420*/  IADD3 R24, P0, PT, R30.reuse, UR26, RZ ;  /* 0x0000001a1e187c10 */ /* 0x040fe4000ff1e0ff */
[C---:B------:R-:W-:Y:S01]  /*0430*/  IADD3 R26, P1, PT, R30.reuse, UR24, RZ ;  /* 0x000000181e1a7c10 */ /* 0x040fe2000ff3e0ff */
[----:B------:R-:W5:Y:S01]  /*0440*/  LDG.E.64 R18, desc[UR6][R18.64] ;  /* 0x0000000612127981 */ /* 0x000f62000c1e1b00 */
[C---:B0-----:R-:W-:Y:S02]  /*0450*/  IADD3 R28, P2, PT, R30.reuse, UR30, RZ ;  /* 0x0000001e1e1c7c10 */ /* 0x041fe4000ff5e0ff */
[----:B------:R-:W-:Y:S01]  /*0460*/  IADD3 R30, P3, PT, R30, UR28, RZ ;  /* 0x0000001c1e1e7c10 */ /* 0x000fe2000ff7e0ff */
[----:B------:R-:W5:Y:S01]  /*0470*/  LDG.E.64 R20, desc[UR6][R20.64] ;  /* 0x0000000614147981 */ /* 0x000f62000c1e1b00 */
[----:B------:R-:W-:-:S02]  /*0480*/  IADD3.X R25, PT, PT, R0, UR27, RZ, P0, !PT ;  /* 0x0000001b00197c10 */ /* 0x000fc400087fe4ff */
[C---:B------:R-:W-:Y:S01]  /*0490*/  IADD3.X R27, PT, PT, R0.reuse, UR25, RZ, P1, !PT ;  /* 0x00000019001b7c10 */ /* 0x040fe20008ffe4ff */
[----:B------:R-:W5:Y:S01]  /*04a0*/  LDG.E.64 R22, desc[UR6][R22.64] ;  /* 0x0000000616167981 */ /* 0x000f62000c1e1b00 */
[C---:B------:R-:W-:Y:S02]  /*04b0*/  IADD3.X R29, PT, PT, R0.reuse, UR31, RZ, P2, !PT ;  /* 0x0000001f001d7c10 */ /* 0x040fe400097fe4ff */
[----:B------:R-:W-:Y:S01]  /*04c0*/  IADD3.X R31, PT, PT, R0, UR29, RZ, P3, !PT ;  /* 0x0000001d001f7c10 */ /* 0x000fe20009ffe4ff */
[----:B------:R-:W5:Y:S04]  /*04d0*/  LDG.E.64 R24, desc[UR6][R24.64] ;  /* 0x0000000618187981 */ /* 0x000f68000c1e1b00 */
[----:B------:R-:W5:Y:S04]  /*04e0*/  LDG.E.64 R26, desc[UR6][R26.64] ;  /* 0x000000061a1a7981 */ /* 0x000f68000c1e1b00 */
[----:B------:R-:W5:Y:S04]  /*04f0*/  LDG.E.64 R28, desc[UR6][R28.64] ;  /* 0x000000061c1c7981 */ /* 0x000f68000c1e1b00 */
[----:B------:R-:W5:Y:S01]  /*0500*/  LDG.E.64 R30, desc[UR6][R30.64] ;  /* 0x000000061e1e7981 */ /* 0x000f62000c1e1b00 */
[----:B------:R-:W-:Y:S01]  /*0510*/  UIADD3 UR4, UPT, UPT, -UR4, URZ, URZ ;  /* 0x000000ff04047290 */ /* 0x000fe2000fffe1ff */
[----:B--2---:R-:W-:-:S08]  /*0520*/  DFMA R32, R68, 2, R68 ;  /* 0x400000004420782b */ /* 0x004fd00000000044 */
[----:B------:R-:W-:-:S08]  /*0530*/  DFMA R32, R68, 2, R32 ;  /* 0x400000004420782b */ /* 0x000fd00000000020 */
[----:B-1----:R-:W-:-:S11]  /*0540*/  DADD R32, R68, R32 ;  /* 0x0000000044207229 */ /* 0x002fd60000000020 */
.L_x_97:
[----:B-----5:R-:W-:Y:S01]  /*0550*/  DADD R116, -RZ, |R30| ;  /* 0x00000000ff747229 */ /* 0x020fe2000000051e */
[----:B------:R-:W-:Y:S01]  /*0560*/  BSSY.RECONVERGENT B0, `(.L_x_1) ;  /* 0x0000004000007945 */ /* 0x000fe20003800200 */
[----:B------:R-:W-:Y:S01]  /*0570*/  DMUL R34, R68, R28 ;  /* 0x0000001c44227228 */ /* 0x000fe20000000000 */
[----:B------:R-:W-:-:S10]  /*0580*/  MOV R0, 0x5a0 ;  /* 0x000005a000007802 */ /* 0x000fd40000000f00 */
[----:B------:R-:W-:Y:S05]  /*0590*/  CALL.REL.NOINC `($_Z27processDuffing1989RK4_ClDynPdS_S_S_S_S_S_S_S_S_S_S_PKdS1_S1_S1_S1_S1_S1_S1_S1_S1_S1_S1_S1_S1_S1_S1_jj$__internal_accurate_pow) ;  /* 0x0000005400247944 */ /* 0x000fea0003c00000 */
[----:B------:R-:W-:Y:S05]  /*05a0*/  BSYNC.RECONVERGENT B0 ;  /* 0x0000000000007941 */ /* 0x000fea0003800200 */
.L_x_1:
[----:B------:R-:W-:Y:S01]  /*05b0*/  DADD R36, R30, 3 ;  /* 0x400800001e247429 */ /* 0x000fe20000000000 */
[----:B------:R-:W-:Y:S01]  /*05c0*/  ISETP.GE.AND P0, PT, R31, RZ, PT ;  /* 0x000000ff1f00720c */ /* 0x000fe20003f06270 */
[----:B------:R-:W-:Y:S01]  /*05d0*/  DADD R38, -RZ, -R56 ;  /* 0x00000000ff267229 */ /* 0x000fe20000000938 */
[----:B------:R-:W-:Y:S01]  /*05e0*/  BSSY.RECONVERGENT B0, `(.L_x_2) ;  /* 0x0000013000007945 */ /* 0x000fe20003800200 */
[----:B------:R-:W-:Y:S02]  /*05f0*/  DMUL R58, R6, R26 ;  /* 0x0000001a063a7228 */ /* 0x000fe40000000000 */
[C---:B------:R-:W-:Y:S02]  /*0600*/  DSETP.NEU.AND P3, PT, R30.reuse, RZ, PT ;  /* 0x000000ff1e00722a */ /* 0x040fe40003f6d000 */
[----:B------:R-:W-:Y:S02]  /*0610*/  DSETP.NEU.AND P1, PT, R30, 1, PT ;  /* 0x3ff000001e00742a */ /* 0x000fe40003f2d000 */
[----:B------:R-:W-:-:S02]  /*0620*/  LOP3.LUT R36, R37, 0x7ff00000, RZ, 0xc0, !PT ;  /* 0x7ff0000025247812 */ /* 0x000fc400078ec0ff */
[----:B------:R-:W-:Y:S01]  /*0630*/  FSEL R37, R38, R56, !P0 ;  /* 0x0000003826257208 */ /* 0x000fe20004000000 */
[----:B------:R-:W-:Y:S01]  /*0640*/  DSETP.NEU.AND P2, PT, |R58|, +INF , PT ;  /* 0x7ff000003a00742a */ /* 0x000fe20003f4d200 */
[----:B------:R-:W-:Y:S02]  /*0650*/  ISETP.NE.AND P4, PT, R36, 0x7ff00000, PT ;  /* 0x7ff000002400780c */ /* 0x000fe40003f85270 */
[----:B------:R-:W-:Y:S02]  /*0660*/  FSEL R39, R39, R57, !P0 ;  /* 0x0000003927277208 */ /* 0x000fe40004000000 */
[----:B------:R-:W-:Y:S02]  /*0670*/  FSEL R36, R37, RZ, P3 ;  /* 0x000000ff25247208 */ /* 0x000fe40001800000 */
[----:B------:R-:W-:-:S07]  /*0680*/  FSEL R37, R31, R39, !P3 ;  /* 0x000000271f257208 */ /* 0x000fce0005800000 */
[----:B------:R-:W-:Y:S05]  /*0690*/  @P4 BRA `(.L_x_3) ;  /* 0x00000000001c4947 */ /* 0x000fea0003800000 */
[----:B------:R-:W-:-:S14]  /*06a0*/  DSETP.NAN.AND P3, PT, R30, R30, PT ;  /* 0x0000001e1e00722a */ /* 0x000fdc0003f68000 */
[----:B------:R-:W-:Y:S01]  /*06b0*/  @P3 DADD R36, R30, 3 ;  /* 0x400800001e243429 */ /* 0x000fe20000000000 */
[----:B------:R-:W-:Y:S10]  /*06c0*/  @P3 BRA `(.L_x_3) ;  /* 0x0000000000103947 */ /* 0x000ff40003800000 */
[----:B------:R-:W-:-:S14]  /*06d0*/  DSETP.NEU.AND P3, PT, |R30|, +INF , PT ;  /* 0x7ff000001e00742a */ /* 0x000fdc0003f6d200 */
[----:B------:R-:W-:Y:S02]  /*06e0*/  @!P3 IMAD.MOV.U32 R0, RZ, RZ, -0x100000 ;  /* 0xfff00000ff00b424 */ /* 0x000fe400078e00ff */
[----:B------:R-:W-:-:S03]  /*06f0*/  @!P3 IMAD.MOV.U32 R36, RZ, RZ, RZ ;  /* 0x000000ffff24b224 */ /* 0x000fc600078e00ff */
[----:B------:R-:W-:-:S07]  /*0700*/  @!P3 SEL R37, R0, 0x7ff00000, !P0 ;  /* 0x7ff000000025b807 */ /* 0x000fce0004000000 */
.L_x_3:
[----:B------:R-:W-:Y:S05]  /*0710*/  BSYNC.RECONVERGENT B0 ;  /* 0x0000000000007941 */ /* 0x000fea0003800200 */
.L_x_2:
[----:B------:R-:W-:Y:S01]  /*0720*/  FSEL R36, R36, RZ, P1 ;  /* 0x000000ff24247208 */ /* 0x000fe20000800000 */
[----:B------:R-:W-:Y:S01]  /*0730*/  BSSY.RECONVERGENT B2, `(.L_x_4) ;  /* 0x000001d000027945 */ /* 0x000fe20003800200 */
[----:B------:R-:W-:Y:S01]  /*0740*/  FSEL R37, R37, 1.875, P1 ;  /* 0x3ff0000025257808 */ /* 0x000fe20000800000 */
[----:B------:R-:W-:Y:S01]  /*0750*/  @!P2 DMUL R56, RZ, R58 ;  /* 0x0000003aff38a228 */ /* 0x000fe20000000000 */
[----:B------:R-:W-:-:S04]  /*0760*/  @!P2 IMAD.MOV.U32 R0, RZ, RZ, 0x1 ;  /* 0x00000001ff00a424 */ /* 0x000fc800078e00ff */
[----:B------:R-:W-:Y:S01]  /*0770*/  DADD R36, R30, -R36 ;  /* 0x000000001e247229 */ /* 0x000fe20000000824 */
[----:B------:R-:W-:Y:S10]  /*0780*/  @!P2 BRA `(.L_x_5) ;  /* 0x00000000005ca947 */ /* 0x000ff40003800000 */
[----:B------:R-:W-:Y:S01]  /*0790*/  UMOV UR10, 0x6dc9c883 ;  /* 0x6dc9c883000a7882 */ /* 0x000fe20000000000 */
[----:B------:R-:W-:Y:S01]  /*07a0*/  UMOV UR11, 0x3fe45f30 ;  /* 0x3fe45f30000b7882 */ /* 0x000fe20000000000 */
[C---:B------:R-:W-:Y:S01]  /*07b0*/  DSETP.GE.AND P0, PT, |R58|.reuse, 2.14748364800000000000e+09, PT ;  /* 0x41e000003a00742a */ /* 0x040fe20003f06200 */
[----:B------:R-:W-:Y:S01]  /*07c0*/  BSSY.RECONVERGENT B3, `(.L_x_6) ;  /* 0x0000012000037945 */ /* 0x000fe20003800200 */
[----:B------:R-:W-:Y:S01]  /*07d0*/  DMUL R38, R58, UR10 ;  /* 0x0000000a3a267c28 */ /* 0x000fe20008000000 */
[----:B------:R-:W-:Y:S01]  /*07e0*/  UMOV UR10, 0x54442d18 ;  /* 0x54442d18000a7882 */ /* 0x000fe20000000000 */
[----:B------:R-:W-:-:S04]  /*07f0*/  UMOV UR11, 0x3ff921fb ;  /* 0x3ff921fb000b7882 */ /* 0x000fc80000000000 */
[----:B------:R-:W0:Y:S08]  /*0800*/  F2I.F64 R0, R38 ;  /* 0x0000002600007311 */ /* 0x000e300000301100 */
[----:B0-----:R-:W0:Y:S02]  /*0810*/  I2F.F64 R56, R0 ;  /* 0x0000000000387312 */ /* 0x001e240000201c00 */
[----:B0-----:R-:W-:Y:S01]  /*0820*/  DFMA R40, R56, -UR10, R58 ;  /* 0x8000000a38287c2b */ /* 0x001fe2000800003a */
[----:B------:R-:W-:Y:S01]  /*0830*/  UMOV UR10, 0x33145c00 ;  /* 0x33145c00000a7882 */ /* 0x000fe20000000000 */
[----:B------:R-:W-:-:S06]  /*0840*/  UMOV UR11, 0x3c91a626 ;  /* 0x3c91a626000b7882 */ /* 0x000fcc0000000000 */
[----:B------:R-:W-:Y:S01]  /*0850*/  DFMA R40, R56, -UR10, R40 ;  /* 0x8000000a38287c2b */ /* 0x000fe20008000028 */
[----:B------:R-:W-:Y:S01]  /*0860*/  UMOV UR10, 0x252049c0 ;  /* 0x252049c0000a7882 */ /* 0x000fe20000000000 */
[----:B------:R-:W-:-:S06]  /*0870*/  UMOV UR11, 0x397b839a ;  /* 0x397b839a000b7882 */ /* 0x000fcc0000000000 */
[----:B------:R-:W-:Y:S01]  /*0880*/  DFMA R56, R56, -UR10, R40 ;  /* 0x8000000a38387c2b */ /* 0x000fe20008000028 */
[----:B------:R-:W-:Y:S10]  /*0890*/  @!P0 BRA `(.L_x_7) ;  /* 0x0000000000108947 */ /* 0x000ff40003800000 */
[----:B------:R-:W-:Y:S01]  /*08a0*/  IMAD.MOV.U32 R67, RZ, RZ, R59 ;  /* 0x000000ffff437224 */ /* 0x000fe200078e003b */
[----:B------:R-:W-:-:S07]  /*08b0*/  MOV R66, 0x8d0 ;  /* 0x000008d000427802 */ /* 0x000fce0000000f00 */
[----:B------:R-:W-:Y:S05]  /*08c0*/  CALL.REL.NOINC `($_Z27processDuffing1989RK4_ClDynPdS_S_S_S_S_S_S_S_S_S_S_PKdS1_S1_S1_S1_S1_S1_S1_S1_S1_S1_S1_S1_S1_S1_S1_jj$__internal_trig_reduction_slowpathd) ;  /* 0x0000005c00007944 */ /* 0x000fea0003c00000 */
[----:B------:R-:W-:-:S07]  /*08d0*/  IMAD.MOV.U32 R0, RZ, RZ, R59 ;  /* 0x000000ffff007224 */ /* 0x000fce00078e003b */
.L_x_7:
[----:B------:R-:W-:Y:S05]  /*08e0*/  BSYNC.RECONVERGENT B3 ;  /* 0x0000000000037941 */ /* 0x000fea0003800200 */
.L_x_6:
[----:B------:R-:W-:-:S07]  /*08f0*/  VIADD R0, R0, 0x1 ;  /* 0x0000000100007836 */ /* 0x000fce0000000000 */
.L_x_5:
[----:B------:R-:W-:Y:S05]  /*0900*/  BSYNC.RECONVERGENT B2 ;  /* 0x0000000000027941 */ /* 0x000fea0003800200 */
.L_x_4:
[----:B------:R-:W-:-:S05]  /*0910*/  IMAD.SHL.U32 R38, R0, 0x40, RZ ;  /* 0x0000004000267824 */ /* 0x000fca00078e00ff */
[----:B------:R-:W-:-:S04]  /*0920*/  LOP3.LUT R38, R38, 0x40, RZ, 0xc0, !PT ;  /* 0x0000004026267812 */ /* 0x000fc800078ec0ff */
[----:B------:R-:W-:-:S05]  /*0930*/  IADD3 R38, P0, PT, R38, UR8, RZ ;  /* 0x0000000826267c10 */ /* 0x000fca000ff1e0ff */
[----:B------:R-:W-:-:S05]  /*0940*/  IMAD.X R39, RZ, RZ, UR9, P0 ;  /* 0x00000009ff277e24 */ /* 0x000fca00080e06ff */
[----:B------:R-:W2:Y:S04]  /*0950*/  LDG.E.128.CONSTANT R48, desc[UR6][R38.64] ;  /* 0x0000000626307981 */ /* 0x000ea8000c1e9d00 */
[----:B------:R-:W3:Y:S04]  /*0960*/  LDG.E.128.CONSTANT R44, desc[UR6][R38.64+0x10] ;  /* 0x00001006262c7981 */ /* 0x000ee8000c1e9d00 */
[----:B------:R-:W4:Y:S01]  /*0970*/  LDG.E.128.CONSTANT R40, desc[UR6][R38.64+0x20] ;  /* 0x0000200626287981 */ /* 0x000f22000c1e9d00 */
[----:B------:R-:W-:Y:S01]  /*0980*/  LOP3.LUT R52, R0, 0x1, RZ, 0xc0, !PT ;  /* 0x0000000100347812 */ /* 0x000fe200078ec0ff */
[----:B------:R-:W-:Y:S01]  /*0990*/  IMAD.MOV.U32 R54, RZ, RZ, 0x20fd8164 ;  /* 0x20fd8164ff367424 */ /* 0x000fe200078e00ff */
[----:B------:R-:W-:Y:S01]  /*09a0*/  DFMA R36, -R2, R28, R36 ;  /* 0x0000001c0224722b */ /* 0x000fe20000000124 */
[----:B------:R-:W-:Y:S01]  /*09b0*/  IMAD.MOV.U32 R55, RZ, RZ, 0x3da8ff83 ;  /* 0x3da8ff83ff377424 */ /* 0x000fe200078e00ff */
[----:B------:R-:W-:Y:S01]  /*09c0*/  ISETP.NE.U32.AND P0, PT, R52, 0x1, PT ;  /* 0x000000013400780c */ /* 0x000fe20003f05070 */
[----:B------:R-:W-:Y:S01]  /*09d0*/  DMUL R52, R56, R56 ;  /* 0x0000003838347228 */ /* 0x000fe20000000000 */
[----:B------:R-:W-:Y:S02]  /*09e0*/  BSSY.RECONVERGENT B0, `(.L_x_8) ;  /* 0x0000019000007945 */ /* 0x000fe40003800200 */
[----:B------:R-:W-:-:S02]  /*09f0*/  FSEL R54, R54, -8.06006814911005101289e+34, !P0 ;  /* 0xf9785eba36367808 */ /* 0x000fc40004000000 */
[----:B------:R-:W-:-:S06]  /*0a00*/  FSEL R55, -R55, 0.11223486810922622681, !P0 ;  /* 0x3de5db6537377808 */ /* 0x000fcc0004000100 */
[----:B--2---:R-:W-:-:S08]  /*0a10*/  DFMA R48, R52, R54, R48 ;  /* 0x000000363430722b */ /* 0x004fd00000000030 */
[----:B------:R-:W-:-:S08]  /*0a20*/  DFMA R48, R52, R48, R50 ;  /* 0x000000303430722b */ /* 0x000fd00000000032 */
[----:B---3--:R-:W-:-:S08]  /*0a30*/  DFMA R44, R52, R48, R44 ;  /* 0x00000030342c722b */ /* 0x008fd0000000002c */
[----:B------:R-:W-:-:S08]  /*0a40*/  DFMA R44, R52, R44, R46 ;  /* 0x0000002c342c722b */ /* 0x000fd0000000002e */
[----:B----4-:R-:W-:-:S08]  /*0a50*/  DFMA R40, R52, R44, R40 ;  /* 0x0000002c3428722b */ /* 0x010fd00000000028 */
[----:B------:R-:W-:-:S08]  /*0a60*/  DFMA R40, R52, R40, R42 ;  /* 0x000000283428722b */ /* 0x000fd0000000002a */
[----:B------:R-:W-:Y:S02]  /*0a70*/  DFMA R56, R40, R56, R56 ;  /* 0x000000382838722b */ /* 0x000fe40000000038 */
[----:B------:R-:W-:-:S10]  /*0a80*/  DFMA R40, R52, R40, 1 ;  /* 0x3ff000003428742b */ /* 0x000fd40000000028 */
[----:B------:R-:W-:Y:S02]  /*0a90*/  FSEL R40, R40, R56, !P0 ;  /* 0x0000003828287208 */ /* 0x000fe40004000000 */
[----:B------:R-:W-:Y:S02]  /*0aa0*/  FSEL R41, R41, R57, !P0 ;  /* 0x0000003929297208 */ /* 0x000fe40004000000 */
[----:B------:R-:W-:Y:S02]  /*0ab0*/  LOP3.LUT P0, RZ, R0, 0x2, RZ, 0xc0, !PT ;  /* 0x0000000200ff7812 */ /* 0x000fe4000780c0ff */
[----:B------:R-:W-:Y:S02]  /*0ac0*/  MOV R0, 0xb70 ;  /* 0x00000b7000007802 */ /* 0x000fe40000000f00 */
[----:B------:R-:W-:-:S10]  /*0ad0*/  DADD R38, RZ, -R40 ;  /* 0x00000000ff267229 */ /* 0x000fd40000000828 */
[----:B------:R-:W-:Y:S02]  /*0ae0*/  FSEL R38, R40, R38, !P0 ;  /* 0x0000002628267208 */ /* 0x000fe40004000000 */
[----:B------:R-:W-:Y:S01]  /*0af0*/  FSEL R39, R41, R39, !P0 ;  /* 0x0000002729277208 */ /* 0x000fe20004000000 */
[----:B------:R-:W-:-:S05]  /*0b00*/  DFMA R40, R34, 0.5, R30 ;  /* 0x3fe000002228782b */ /* 0x000fca000000001e */
[----:B------:R-:W-:-:S03]  /*0b10*/  DFMA R36, R4, R38, R36 ;  /* 0x000000260424722b */ /* 0x000fc60000000024 */
[----:B------:R-:W-:-:S05]  /*0b20*/  DADD R116, -RZ, |R40| ;  /* 0x00000000ff747229 */ /* 0x000fca0000000528 */
[----:B------:R-:W-:-:S08]  /*0b30*/  DMUL R36, R68, R36 ;  /* 0x0000002444247228 */ /* 0x000fd00000000000 */
[----:B------:R-:W-:-:S08]  /*0b40*/  DFMA R42, R36, 0.5, R28 ;  /* 0x3fe00000242a782b */ /* 0x000fd0000000001c */
[----:B------:R-:W-:-:S11]  /*0b50*/  DMUL R38, R68, R42 ;  /* 0x0000002a44267228 */ /* 0x000fd60000000000 */
[----:B------:R-:W-:Y:S05]  /*0b60*/  CALL.REL.NOINC `($_Z27processDuffing1989RK4_ClDynPdS_S_S_S_S_S_S_S_S_S_S_PKdS1_S1_S1_S1_S1_S1_S1_S1_S1_S1_S1_S1_S1_S1_S1_jj$__internal_accurate_pow) ;  /* 0x0000004c00b07944 */ /* 0x000fea0003c00000 */
[----:B------:R-:W-:Y:S05]  /*0b70*/  BSYNC.RECONVERGENT B0 ;  /* 0x0000000000007941 */ /* 0x000fea0003800200 */
.L_x_8:
[----:B------:R-:W-:Y:S01]  /*0b80*/  DADD R44, R40, 3 ;  /* 0x40080000282c7429 */ /* 0x000fe20000000000 */
[----:B------:R-:W-:Y:S01]  /*0b90*/  ISETP.GE.AND P0, PT, R41, RZ, PT ;  /* 0x000000ff2900720c */ /* 0x000fe20003f06270 */
[----:B------:R-:W-:Y:S01]  /*0ba0*/  DFMA R46, R68, 0.5, R26 ;  /* 0x3fe00000442e782b */ /* 0x000fe2000000001a */
[----:B------:R-:W-:Y:S01]  /*0bb0*/  BSSY.RECONVERGENT B0, `(.L_x_9) ;  /* 0x0000014000007945 */ /* 0x000fe20003800200 */
[----:B------:R-:W-:Y:S02]  /*0bc0*/  DADD R48, -RZ, -R56 ;  /* 0x00000000ff307229 */ /* 0x000fe40000000938 */
[C---:B------:R-:W-:Y:S02]  /*0bd0*/  DSETP.NEU.AND P3, PT, R40.reuse, RZ, PT ;  /* 0x000000ff2800722a */ /* 0x040fe40003f6d000 */
[----:B------:R-:W-:Y:S02]  /*0be0*/  DSETP.NEU.AND P1, PT, R40, 1, PT ;  /* 0x3ff000002800742a */ /* 0x000fe40003f2d000 */
[----:B------:R-:W-:Y:S01]  /*0bf0*/  LOP3.LUT R44, R45, 0x7ff00000, RZ, 0xc0, !PT ;  /* 0x7ff000002d2c7812 */ /* 0x000fe200078ec0ff */
[----:B------:R-:W-:-:S03]  /*0c00*/  DMUL R58, R6, R46 ;  /* 0x0000002e063a7228 */ /* 0x000fc60000000000 */
[----:B------:R-:W-:Y:S02]  /*0c10*/  ISETP.NE.AND P4, PT, R44, 0x7ff00000, PT ;  /* 0x7ff000002c00780c */ /* 0x000fe40003f85270 */
[----:B------:R-:W-:Y:S02]  /*0c20*/  FSEL R45, R48, R56, !P0 ;  /* 0x00000038302d7208 */ /* 0x000fe40004000000 */
[----:B------:R-:W-:Y:S01]  /*0c30*/  FSEL R49, R49, R57, !P0 ;  /* 0x0000003931317208 */ /* 0x000fe20004000000 */
[----:B------:R-:W-:Y:S01]  /*0c40*/  DSETP.NEU.AND P2, PT, |R58|, +INF , PT ;  /* 0x7ff000003a00742a */ /* 0x000fe20003f4d200 */
[----:B------:R-:W-:Y:S02]  /*0c50*/  FSEL R44, R45, RZ, P3 ;  /* 0x000000ff2d2c7208 */ /* 0x000fe40001800000 */
[----:B------:R-:W-:-:S05]  /*0c60*/  FSEL R45, R41, R49, !P3 ;  /* 0x00000031292d7208 */ /* 0x000fca0005800000 */
[----:B------:R-:W-:Y:S06]  /*0c70*/  @P4 BRA `(.L_x_10) ;  /* 0x00000000001c4947 */ /* 0x000fec0003800000 */
[----:B------:R-:W-:-:S14]  /*0c80*/  DSETP.NAN.AND P3, PT, R40, R40, PT ;  /* 0x000000282800722a */ /* 0x000fdc0003f68000 */
[----:B------:R-:W-:Y:S01]  /*0c90*/  @P3 DADD R44, R40, 3 ;  /* 0x40080000282c3429 */ /* 0x000fe20000000000 */
[----:B------:R-:W-:Y:S10]  /*0ca0*/  @P3 BRA `(.L_x_10) ;  /* 0x0000000000103947 */ /* 0x000ff40003800000 */
[----:B------:R-:W-:-:S14]  /*0cb0*/  DSETP.NEU.AND P3, PT, |R40|, +INF , PT ;  /* 0x7ff000002800742a */ /* 0x000fdc0003f6d200 */
[----:B------:R-:W-:Y:S02]  /*0cc0*/  @!P3 IMAD.MOV.U32 R0, RZ, RZ, -0x100000 ;  /* 0xfff00000ff00b424 */ /* 0x000fe400078e00ff */
[----:B------:R-:W-:-:S03]  /*0cd0*/  @!P3 IMAD.MOV.U32 R44, RZ, RZ, RZ ;  /* 0x000000ffff2cb224 */ /* 0x000fc600078e00ff */
[----:B------:R-:W-:-:S07]  /*0ce0*/  @!P3 SEL R45, R0, 0x7ff00000, !P0 ;  /* 0x7ff00000002db807 */ /* 0x000fce0004000000 */
.L_x_10:
[----:B------:R-:W-:Y:S05]  /*0cf0*/  BSYNC.RECONVERGENT B0 ;  /* 0x0000000000007941 */ /* 0x000fea0003800200 */
.L_x_9:
[----:B------:R-:W-:Y:S01]  /*0d00*/  FSEL R44, R44, RZ, P1 ;  /* 0x000000ff2c2c7208 */ /* 0x000fe20000800000 */
[----:B------:R-:W-:Y:S01]  /*0d10*/  BSSY.RECONVERGENT B2, `(.L_x_11) ;  /* 0x000001e000027945 */ /* 0x000fe20003800200 */
[----:B------:R-:W-:Y:S01]  /*0d20*/  FSEL R45, R45, 1.875, P1 ;  /* 0x3ff000002d2d7808 */ /* 0x000fe20000800000 */
[----:B------:R-:W-:Y:S01]  /*0d30*/  @!P2 DMUL R56, RZ, R58 ;  /* 0x0000003aff38a228 */ /* 0x000fe20000000000 */
[----:B------:R-:W-:-:S04]  /*0d40*/  @!P2 IMAD.MOV.U32 R0, RZ, RZ, 0x1 ;  /* 0x00000001ff00a424 */ /* 0x000fc800078e00ff */
[----:B------:R-:W-:-:S08]  /*0d50*/  DADD R40, R40, -R44 ;  /* 0x0000000028287229 */ /* 0x000fd0000000082c */
[----:B------:R-:W-:Y:S01]  /*0d60*/  DFMA R40, -R2, R42, R40 ;  /* 0x0000002a0228722b */ /* 0x000fe20000000128 */
        /* <DEDUP_REMOVED lines=22> */
.L_x_14:
[----:B------:R-:W-:Y:S05]  /*0ed0*/  BSYNC.RECONVERGENT B3 ;  /* 0x0000000000037941 */ /* 0x000fea0003800200 */
.L_x_13:
[----:B------:R-:W-:-:S07]  /*0ee0*/  VIADD R0, R0, 0x1 ;  /* 0x0000000100007836 */ /* 0x000fce0000000000 */
.L_x_12:
[----:B------:R-:W-:Y:S05]  /*0ef0*/  BSYNC.RECONVERGENT B2 ;  /* 0x0000000000027941 */ /* 0x000fea0003800200 */
.L_x_11:
        /* <DEDUP_REMOVED lines=9> */
[----:B------:R-:W-:Y:S01]  /*0f90*/  BSSY.RECONVERGENT B0, `(.L_x_15) ;  /* 0x000001d000007945 */ /* 0x000fe20003800200 */
[----:B------:R-:W-:Y:S01]  /*0fa0*/  IMAD.MOV.U32 R61, RZ, RZ, 0x3da8ff83 ;  /* 0x3da8ff83ff3d7424 */ /* 0x000fe200078e00ff */
[----:B------:R-:W-:Y:S01]  /*0fb0*/  ISETP.NE.U32.AND P0, PT, R58, 0x1, PT ;  /* 0x000000013a00780c */ /* 0x000fe20003f05070 */
[----:B------:R-:W-:-:S03]  /*0fc0*/  DMUL R58, R56, R56 ;  /* 0x00000038383a7228 */ /* 0x000fc60000000000 */
[----:B------:R-:W-:Y:S02]  /*0fd0*/  FSEL R60, R60, -8.06006814911005101289e+34, !P0 ;  /* 0xf9785eba3c3c7808 */ /* 0x000fe40004000000 */
[----:B------:R-:W-:-:S06]  /*0fe0*/  FSEL R61, -R61, 0.11223486810922622681, !P0 ;  /* 0x3de5db653d3d7808 */ /* 0x000fcc0004000100 */
[----:B--2---:R-:W-:-:S08]  /*0ff0*/  DFMA R52, R58, R60, R52 ;  /* 0x0000003c3a34722b */ /* 0x004fd00000000034 */
[----:B------:R-:W-:-:S08]  /*1000*/  DFMA R52, R58, R52, R54 ;  /* 0x000000343a34722b */ /* 0x000fd00000000036 */
[----:B---3--:R-:W-:-:S08]  /*1010*/  DFMA R44, R58, R52, R44 ;  /* 0x000000343a2c722b */ /* 0x008fd0000000002c */
[----:B------:R-:W-:Y:S02]  /*1020*/  DFMA R44, R58, R44, R46 ;  /* 0x0000002c3a2c722b */ /* 0x000fe4000000002e */
[----:B------:R-:W-:-:S06]  /*1030*/  DFMA R46, R38, 0.5, R30 ;  /* 0x3fe00000262e782b */ /* 0x000fcc000000001e */
[----:B----4-:R-:W-:Y:S02]  /*1040*/  DFMA R44, R58, R44, R48 ;  /* 0x0000002c3a2c722b */ /* 0x010fe40000000030 */
[----:B------:R-:W-:-:S06]  /*1050*/  DADD R116, -RZ, |R46| ;  /* 0x00000000ff747229 */ /* 0x000fcc000000052e */
        /* <DEDUP_REMOVED lines=9> */
[----:B------:R-:W-:-:S06]  /*10f0*/  FSEL R45, R45, R43, !P0 ;  /* 0x0000002b2d2d7208 */ /* 0x000fcc0004000000 */
[----:B------:R-:W-:-:S08]  /*1100*/  DMUL R44, R4, R44 ;  /* 0x0000002c042c7228 */ /* 0x000fd00000000000 */
[----:B------:R-:W-:-:S08]  /*1110*/  DADD R40, R40, R44 ;  /* 0x0000000028287229 */ /* 0x000fd0000000002c */
[----:B------:R-:W-:-:S08]  /*1120*/  DMUL R40, R68, R40 ;  /* 0x0000002844287228 */ /* 0x000fd00000000000 */
[----:B------:R-:W-:-:S08]  /*1130*/  DFMA R48, R40, 0.5, R28 ;  /* 0x3fe000002830782b */ /* 0x000fd0000000001c */
[----:B------:R-:W-:-:S11]  /*1140*/  DMUL R42, R68, R48 ;  /* 0x00000030442a7228 */ /* 0x000fd60000000000 */
[----:B------:R-:W-:Y:S05]  /*1150*/  CALL.REL.NOINC `($_Z27processDuffing1989RK4_ClDynPdS_S_S_S_S_S_S_S_S_S_S_PKdS1_S1_S1_S1_S1_S1_S1_S1_S1_S1_S1_S1_S1_S1_S1_jj$__internal_accurate_pow) ;  /* 0x0000004800347944 */ /* 0x000fea0003c00000 */
[----:B------:R-:W-:Y:S05]  /*1160*/  BSYNC.RECONVERGENT B0 ;  /* 0x0000000000007941 */ /* 0x000fea0003800200 */
.L_x_15:
[C---:B------:R-:W-:Y:S01]  /*1170*/  DADD R50, R46.reuse, 3 ;  /* 0x400800002e327429 */ /* 0x040fe20000000000 */
[----:B------:R-:W-:Y:S01]  /*1180*/  ISETP.GE.AND P1, PT, R47, RZ, PT ;  /* 0x000000ff2f00720c */ /* 0x000fe20003f26270 */
[----:B------:R-:W-:Y:S01]  /*1190*/  DADD R52, -RZ, -R56 ;  /* 0x00000000ff347229 */ /* 0x000fe20000000938 */
[----:B------:R-:W-:Y:S01]  /*11a0*/  BSSY.RECONVERGENT B0, `(.L_x_16) ;  /* 0x0000011000007945 */ /* 0x000fe20003800200 */
[C---:B------:R-:W-:Y:S02]  /*11b0*/  DSETP.NEU.AND P2, PT, R46.reuse, RZ, PT ;  /* 0x000000ff2e00722a */ /* 0x040fe40003f4d000 */
[----:B------:R-:W-:-:S04]  /*11c0*/  DSETP.NEU.AND P0, PT, R46, 1, PT ;  /* 0x3ff000002e00742a */ /* 0x000fc80003f0d000 */
[----:B------:R-:W-:Y:S02]  /*11d0*/  LOP3.LUT R50, R51, 0x7ff00000, RZ, 0xc0, !PT ;  /* 0x7ff0000033327812 */ /* 0x000fe400078ec0ff */
[----:B------:R-:W-:Y:S02]  /*11e0*/  FSEL R51, R52, R56, !P1 ;  /* 0x0000003834337208 */ /* 0x000fe40004800000 */
        /* <DEDUP_REMOVED lines=12> */
.L_x_17:
[----:B------:R-:W-:Y:S05]  /*12b0*/  BSYNC.RECONVERGENT B0 ;  /* 0x0000000000007941 */ /* 0x000fea0003800200 */
.L_x_16:
[----:B------:R-:W-:Y:S01]  /*12c0*/  FSEL R50, R50, RZ, P0 ;  /* 0x000000ff32327208 */ /* 0x000fe20000000000 */
[----:B------:R-:W-:Y:S01]  /*12d0*/  BSSY.RECONVERGENT B0, `(.L_x_18) ;  /* 0x000000b000007945 */ /* 0x000fe20003800200 */
[----:B------:R-:W-:Y:S02]  /*12e0*/  FSEL R51, R51, 1.875, P0 ;  /* 0x3ff0000033337808 */ /* 0x000fe40000000000 */
[----:B------:R-:W-:-:S04]  /*12f0*/  MOV R0, 0x1380 ;  /* 0x0000138000007802 */ /* 0x000fc80000000f00 */
[----:B------:R-:W-:-:S08]  /*1300*/  DADD R46, R46, -R50 ;  /* 0x000000002e2e7229 */ /* 0x000fd00000000832 */
[----:B------:R-:W-:Y:S02]  /*1310*/  DFMA R46, -R2, R48, R46 ;  /* 0x00000030022e722b */ /* 0x000fe4000000012e */
[----:B------:R-:W-:-:S06]  /*1320*/  DADD R48, R42, R30 ;  /* 0x000000002a307229 */ /* 0x000fcc000000001e */
[----:B------:R-:W-:Y:S02]  /*1330*/  DADD R44, R44, R46 ;  /* 0x000000002c2c7229 */ /* 0x000fe4000000002e */
[----:B------:R-:W-:-:S06]  /*1340*/  DADD R116, -RZ, |R48| ;  /* 0x00000000ff747229 */ /* 0x000fcc0000000530 */
[----:B------:R-:W-:-:S08]  /*1350*/  DMUL R44, R68, R44 ;  /* 0x0000002c442c7228 */ /* 0x000fd00000000000 */
[----:B------:R-:W-:-:S11]  /*1360*/  DADD R46, R44, R28 ;  /* 0x000000002c2e7229 */ /* 0x000fd6000000001c */
[----:B------:R-:W-:Y:S05]  /*1370*/  CALL.REL.NOINC `($_Z27processDuffing1989RK4_ClDynPdS_S_S_S_S_S_S_S_S_S_S_PKdS1_S1_S1_S1_S1_S1_S1_S1_S1_S1_S1_S1_S1_S1_S1_jj$__internal_accurate_pow) ;  /* 0x0000004400ac7944 */ /* 0x000fea0003c00000 */
[----:B------:R-:W-:Y:S05]  /*1380*/  BSYNC.RECONVERGENT B0 ;  /* 0x0000000000007941 */ /* 0x000fea0003800200 */
.L_x_18:
[----:B------:R-:W-:Y:S01]  /*1390*/  DADD R50, R48, 3 ;  /* 0x4008000030327429 */ /* 0x000fe20000000000 */
[----:B------:R-:W-:Y:S01]  /*13a0*/  ISETP.GE.AND P0, PT, R49, RZ, PT ;  /* 0x000000ff3100720c */ /* 0x000fe20003f06270 */
[----:B------:R-:W-:Y:S01]  /*13b0*/  DADD R52, R68, R26 ;  /* 0x0000000044347229 */ /* 0x000fe2000000001a */
        /* <DEDUP_REMOVED lines=20> */
.L_x_20:
[----:B------:R-:W-:Y:S05]  /*1500*/  BSYNC.RECONVERGENT B0 ;  /* 0x0000000000007941 */ /* 0x000fea0003800200 */
.L_x_19:
[----:B------:R-:W-:Y:S01]  /*1510*/  FSEL R50, R50, RZ, P1 ;  /* 0x000000ff32327208 */ /* 0x000fe20000800000 */
[----:B------:R-:W-:Y:S01]  /*1520*/  BSSY.RECONVERGENT B2, `(.L_x_21) ;  /* 0x0000020000027945 */ /* 0x000fe20003800200 */
[----:B------:R-:W-:Y:S01]  /*1530*/  FSEL R51, R51, 1.875, P1 ;  /* 0x3ff0000033337808 */ /* 0x000fe20000800000 */
[----:B------:R-:W-:-:S05]  /*1540*/  @!P2 IMAD.MOV.U32 R0, RZ, RZ, 0x1 ;  /* 0x00000001ff00a424 */ /* 0x000fca00078e00ff */
[----:B------:R-:W-:Y:S02]  /*1550*/  DADD R50, R48, -R50 ;  /* 0x0000000030327229 */ /* 0x000fe40000000832 */
[----:B------:R-:W-:-:S06]  /*1560*/  @!P2 DMUL R48, RZ, R58 ;  /* 0x0000003aff30a228 */ /* 0x000fcc0000000000 */
        /* <DEDUP_REMOVED lines=22> */
[----:B------:R-:W-:Y:S02]  /*16d0*/  IMAD.MOV.U32 R0, RZ, RZ, R59 ;  /* 0x000000ffff007224 */ /* 0x000fe400078e003b */
[----:B------:R-:W-:Y:S02]  /*16e0*/  IMAD.MOV.U32 R48, RZ, RZ, R56 ;  /* 0x000000ffff307224 */ /* 0x000fe400078e0038 */
[----:B------:R-:W-:-:S07]  /*16f0*/  IMAD.MOV.U32 R49, RZ, RZ, R57 ;  /* 0x000000ffff317224 */ /* 0x000fce00078e0039 */
.L_x_24:
[----:B------:R-:W-:Y:S05]  /*1700*/  BSYNC.RECONVERGENT B3 ;  /* 0x0000000000037941 */ /* 0x000fea0003800200 */
.L_x_23:
[----:B------:R-:W-:-:S07]  /*1710*/  VIADD R0, R0, 0x1 ;  /* 0x0000000100007836 */ /* 0x000fce0000000000 */
.L_x_22:
[----:B------:R-:W-:Y:S05]  /*1720*/  BSYNC.RECONVERGENT B2 ;  /* 0x0000000000027941 */ /* 0x000fea0003800200 */
.L_x_21:
        /* <DEDUP_REMOVED lines=9> */
[----:B------:R-:W-:Y:S01]  /*17c0*/  DADD R116, -RZ, |R24| ;  /* 0x00000000ff747229 */ /* 0x000fe20000000518 */
[----:B------:R-:W-:Y:S01]  /*17d0*/  IMAD.MOV.U32 R73, RZ, RZ, 0x3da8ff83 ;  /* 0x3da8ff83ff497424 */ /* 0x000fe200078e00ff */
[----:B------:R-:W-:Y:S01]  /*17e0*/  ISETP.NE.U32.AND P0, PT, R66, 0x1, PT ;  /* 0x000000014200780c */ /* 0x000fe20003f05070 */
[----:B------:R-:W-:Y:S01]  /*17f0*/  DMUL R66, R48, R48 ;  /* 0x0000003030427228 */ /* 0x000fe20000000000 */
[----:B------:R-:W-:Y:S02]  /*1800*/  BSSY.RECONVERGENT B0, `(.L_x_25) ;  /* 0x0000017000007945 */ /* 0x000fe40003800200 */
[----:B------:R-:W-:-:S02]  /*1810*/  FSEL R72, R72, -8.06006814911005101289e+34, !P0 ;  /* 0xf9785eba48487808 */ /* 0x000fc40004000000 */
[----:B------:R-:W-:-:S06]  /*1820*/  FSEL R73, -R73, 0.11223486810922622681, !P0 ;  /* 0x3de5db6549497808 */ /* 0x000fcc0004000100 */
[----:B--2---:R-:W-:-:S08]  /*1830*/  DFMA R52, R66, R72, R52 ;  /* 0x000000484234722b */ /* 0x004fd00000000034 */
[----:B------:R-:W-:Y:S02]  /*1840*/  DFMA R52, R66, R52, R54 ;  /* 0x000000344234722b */ /* 0x000fe40000000036 */
[----:B------:R-:W-:-:S06]  /*1850*/  DMUL R54, R68, R14 ;  /* 0x0000000e44367228 */ /* 0x000fcc0000000000 */
        /* <DEDUP_REMOVED lines=13> */
[----:B------:R-:W-:-:S05]  /*1930*/  DMUL R48, R68, R18 ;  /* 0x0000001244307228 */ /* 0x000fca0000000000 */
[----:B------:R-:W-:Y:S02]  /*1940*/  DFMA R50, R4, R52, R50 ;  /* 0x000000340432722b */ /* 0x000fe40000000032 */
[----:B------:R-:W-:-:S11]  /*1950*/  DMUL R52, R68, R16 ;  /* 0x0000001044347228 */ /* 0x000fd60000000000 */
[----:B------:R-:W-:Y:S05]  /*1960*/  CALL.REL.NOINC `($_Z27processDuffing1989RK4_ClDynPdS_S_S_S_S_S_S_S_S_S_S_PKdS1_S1_S1_S1_S1_S1_S1_S1_S1_S1_S1_S1_S1_S1_S1_jj$__internal_accurate_pow) ;  /* 0x0000004000307944 */ /* 0x000fea0003c00000 */
[----:B------:R-:W-:Y:S05]  /*1970*/  BSYNC.RECONVERGENT B0 ;  /* 0x0000000000007941 */ /* 0x000fea0003800200 */
.L_x_25:
        /* <DEDUP_REMOVED lines=22> */
.L_x_27:
[----:B------:R-:W-:Y:S05]  /*1ae0*/  BSYNC.RECONVERGENT B0 ;  /* 0x0000000000007941 */ /* 0x000fea0003800200 */
.L_x_26:
        /* <DEDUP_REMOVED lines=30> */
.L_x_31:
[----:B------:R-:W-:Y:S05]  /*1cd0*/  BSYNC.RECONVERGENT B3 ;  /* 0x0000000000037941 */ /* 0x000fea0003800200 */
.L_x_30:
[----:B------:R-:W-:-:S07]  /*1ce0*/  VIADD R0, R0, 0x1 ;  /* 0x0000000100007836 */ /* 0x000fce0000000000 */
.L_x_29:
[----:B------:R-:W-:Y:S05]  /*1cf0*/  BSYNC.RECONVERGENT B2 ;  /* 0x0000000000027941 */ /* 0x000fea0003800200 */
.L_x_28:
        /* <DEDUP_REMOVED lines=13> */
[----:B------:R-:W-:Y:S01]  /*1dd0*/  BSSY.RECONVERGENT B0, `(.L_x_32) ;  /* 0x0000016000007945 */ /* 0x000fe20003800200 */
[----:B------:R-:W-:Y:S01]  /*1de0*/  DADD R116, -RZ, |R22| ;  /* 0x00000000ff747229 */ /* 0x000fe20000000516 */
        /* <DEDUP_REMOVED lines=17> */
[----:B------:R-:W-:-:S08]  /*1f00*/  DFMA R72, R4, R56, R72 ;  /* 0x000000380448722b */ /* 0x000fd00000000048 */
[----:B------:R-:W-:-:S11]  /*1f10*/  DMUL R72, R68, R72 ;  /* 0x0000004844487228 */ /* 0x000fd60000000000 */
[----:B------:R-:W-:Y:S05]  /*1f20*/  CALL.REL.NOINC `($_Z27processDuffing1989RK4_ClDynPdS_S_S_S_S_S_S_S_S_S_S_PKdS1_S1_S1_S1_S1_S1_S1_S1_S1_S1_S1_S1_S1_S1_S1_jj$__internal_accurate_pow) ;  /* 0x0000003800c07944 */ /* 0x000fea0003c00000 */
[----:B------:R-:W-:Y:S05]  /*1f30*/  BSYNC.RECONVERGENT B0 ;  /* 0x0000000000007941 */ /* 0x000fea0003800200 */
.L_x_32:
        /* <DEDUP_REMOVED lines=22> */
.L_x_34:
[----:B------:R-:W-:Y:S05]  /*20a0*/  BSYNC.RECONVERGENT B0 ;  /* 0x0000000000007941 */ /* 0x000fea0003800200 */
.L_x_33:
        /* <DEDUP_REMOVED lines=30> */
.L_x_38:
[----:B------:R-:W-:Y:S05]  /*2290*/  BSYNC.RECONVERGENT B3 ;  /* 0x0000000000037941 */ /* 0x000fea0003800200 */
.L_x_37:
[----:B------:R-:W-:-:S07]  /*22a0*/  VIADD R0, R0, 0x1 ;  /* 0x0000000100007836 */ /* 0x000fce0000000000 */
.L_x_36:
[----:B------:R-:W-:Y:S05]  /*22b0*/  BSYNC.RECONVERGENT B2 ;  /* 0x0000000000027941 */ /* 0x000fea0003800200 */
.L_x_35:
        /* <DEDUP_REMOVED lines=36> */
.L_x_39:
        /* <DEDUP_REMOVED lines=22> */
.L_x_41:
[----:B------:R-:W-:Y:S05]  /*2660*/  BSYNC.RECONVERGENT B0 ;  /* 0x0000000000007941 */ /* 0x000fea0003800200 */
.L_x_40:
        /* <DEDUP_REMOVED lines=30> */
.L_x_45:
[----:B------:R-:W-:Y:S05]  /*2850*/  BSYNC.RECONVERGENT B3 ;  /* 0x0000000000037941 */ /* 0x000fea0003800200 */
.L_x_44:
[----:B------:R-:W-:-:S07]  /*2860*/  VIADD R0, R0, 0x1 ;  /* 0x0000000100007836 */ /* 0x000fce0000000000 */
.L_x_43:
[----:B------:R-:W-:Y:S05]  /*2870*/  BSYNC.RECONVERGENT B2 ;  /* 0x0000000000027941 */ /* 0x000fea0003800200 */
.L_x_42:
[----:B------:R-:W-:-:S05]  /*2880*/  IMAD.SHL.U32 R56, R0, 0x40, RZ ;  /* 0x0000004000387824 */ /* 0x000fca00078e00ff */
[----:B------:R-:W-:-:S04]  /*2890*/  LOP3.LUT R56, R56, 0x40, RZ, 0xc0, !PT ;  /* 0x0000004038387812 */ /* 0x000fc800078ec0ff */
[----:B------:R-:W-:-:S05]  /*28a0*/  IADD3 R80, P0, PT, R56, UR8, RZ ;  /* 0x0000000838507c10 */ /* 0x000fca000ff1e0ff */
[----:B------:R-:W-:-:S05]  /*28b0*/  IMAD.X R81, RZ, RZ, UR9, P0 ;  /* 0x00000009ff517e24 */ /* 0x000fca00080e06ff */
[----:B------:R-:W2:Y:S04]  /*28c0*/  LDG.E.128.CONSTANT R56, desc[UR6][R80.64] ;  /* 0x0000000650387981 */ /* 0x000ea8000c1e9d00 */
[----:B------:R-:W3:Y:S04]  /*28d0*/  LDG.E.128.CONSTANT R60, desc[UR6][R80.64+0x10] ;  /* 0x00001006503c7981 */ /* 0x000ee8000c1e9d00 */
[----:B------:R0:W4:Y:S01]  /*28e0*/  LDG.E.128.CONSTANT R64, desc[UR6][R80.64+0x20] ;  /* 0x0000200650407981 */ /* 0x000122000c1e9d00 */
[----:B------:R-:W-:Y:S01]  /*28f0*/  LOP3.LUT R82, R0, 0x1, RZ, 0xc0, !PT ;  /* 0x0000000100527812 */ /* 0x000fe200078ec0ff */
[----:B------:R-:W-:Y:S01]  /*2900*/  IMAD.MOV.U32 R84, RZ, RZ, 0x20fd8164 ;  /* 0x20fd8164ff547424 */ /* 0x000fe200078e00ff */
[----:B------:R-:W-:Y:S01]  /*2910*/  DFMA R76, -R2, R14, R76 ;  /* 0x0000000e024c722b */ /* 0x000fe2000000014c */
[----:B------:R-:W-:Y:S01]  /*2920*/  IMAD.MOV.U32 R85, RZ, RZ, 0x3da8ff83 ;  /* 0x3da8ff83ff557424 */ /* 0x000fe200078e00ff */
[----:B------:R-:W-:Y:S01]  /*2930*/  ISETP.NE.U32.AND P0, PT, R82, 0x1, PT ;  /* 0x000000015200780c */ /* 0x000fe20003f05070 */
[----:B------:R-:W-:Y:S01]  /*2940*/  DMUL R82, R78, R78 ;  /* 0x0000004e4e527228 */ /* 0x000fe20000000000 */
[----:B------:R-:W-:Y:S01]  /*2950*/  BSSY.RECONVERGENT B0, `(.L_x_46) ;  /* 0x000001d000007945 */ /* 0x000fe20003800200 */
[----:B------:R-:W-:Y:S01]  /*2960*/  DFMA R90, R72, 0.5, R18 ;  /* 0x3fe00000485a782b */ /* 0x000fe20000000012 */
[----:B------:R-:W-:Y:S01]  /*2970*/  FSEL R84, R84, -8.06006814911005101289e+34, !P0 ;  /* 0xf9785eba54547808 */ /* 0x000fe20004000000 */
[----:B------:R-:W-:Y:S01]  /*2980*/  DFMA R86, R74, 0.5, R16 ;  /* 0x3fe000004a56782b */ /* 0x000fe20000000010 */
[----:B------:R-:W-:-:S05]  /*2990*/  FSEL R85, -R85, 0.11223486810922622681, !P0 ;  /* 0x3de5db6555557808 */ /* 0x000fca0004000100 */
[----:B0-----:R-:W-:Y:S02]  /*29a0*/  DMUL R80, R68, R90 ;  /* 0x0000005a44507228 */ /* 0x001fe40000000000 */
[----:B--2---:R-:W-:Y:S02]  /*29b0*/  DFMA R56, R82, R84, R56 ;  /* 0x000000545238722b */ /* 0x004fe40000000038 */
[----:B------:R-:W-:-:S06]  /*29c0*/  DFMA R84, R48, 0.5, R24 ;  /* 0x3fe000003054782b */ /* 0x000fcc0000000018 */
[----:B------:R-:W-:Y:S02]  /*29d0*/  DFMA R56, R82, R56, R58 ;  /* 0x000000385238722b */ /* 0x000fe4000000003a */
[----:B------:R-:W-:-:S06]  /*29e0*/  DADD R116, -RZ, |R84| ;  /* 0x00000000ff747229 */ /* 0x000fcc0000000554 */
[----:B---3--:R-:W-:-:S08]  /*29f0*/  DFMA R56, R82, R56, R60 ;  /* 0x000000385238722b */ /* 0x008fd0000000003c */
[----:B------:R-:W-:-:S08]  /*2a00*/  DFMA R56, R82, R56, R62 ;  /* 0x000000385238722b */ /* 0x000fd0000000003e */
[----:B----4-:R-:W-:-:S08]  /*2a10*/  DFMA R56, R82, R56, R64 ;  /* 0x000000385238722b */ /* 0x010fd00000000040 */
[----:B------:R-:W-:-:S08]  /*2a20*/  DFMA R56, R82, R56, R66 ;  /* 0x000000385238722b */ /* 0x000fd00000000042 */
[----:B------:R-:W-:Y:S02]  /*2a30*/  DFMA R78, R56, R78, R78 ;  /* 0x0000004e384e722b */ /* 0x000fe4000000004e */
[----:B------:R-:W-:-:S10]  /*2a40*/  DFMA R56, R82, R56, 1 ;  /* 0x3ff000005238742b */ /* 0x000fd40000000038 */
[----:B------:R-:W-:Y:S02]  /*2a50*/  FSEL R58, R56, R78, !P0 ;  /* 0x0000004e383a7208 */ /* 0x000fe40004000000 */
[----:B------:R-:W-:Y:S01]  /*2a60*/  FSEL R59, R57, R79, !P0 ;  /* 0x0000004f393b7208 */ /* 0x000fe20004000000 */
[----:B------:R-:W-:Y:S01]  /*2a70*/  DMUL R78, R68, R86 ;  /* 0x00000056444e7228 */ /* 0x000fe20000000000 */
[----:B------:R-:W-:Y:S02]  /*2a80*/  LOP3.LUT P0, RZ, R0, 0x2, RZ, 0xc0, !PT ;  /* 0x0000000200ff7812 */ /* 0x000fe4000780c0ff */
[----:B------:R-:W-:Y:S02]  /*2a90*/  MOV R0, 0x2b20 ;  /* 0x00002b2000007802 */ /* 0x000fe40000000f00 */
[----:B------:R-:W-:-:S10]  /*2aa0*/  DADD R56, RZ, -R58 ;  /* 0x00000000ff387229 */ /* 0x000fd4000000083a */
[----:B------:R-:W-:Y:S02]  /*2ab0*/  FSEL R56, R58, R56, !P0 ;  /* 0x000000383a387208 */ /* 0x000fe40004000000 */
[----:B------:R-:W-:-:S06]  /*2ac0*/  FSEL R57, R59, R57, !P0 ;  /* 0x000000393b397208 */ /* 0x000fcc0004000000 */
[----:B------:R-:W-:-:S08]  /*2ad0*/  DFMA R76, R4, R56, R76 ;  /* 0x00000038044c722b */ /* 0x000fd0000000004c */
[----:B------:R-:W-:-:S08]  /*2ae0*/  DMUL R82, R68, R76 ;  /* 0x0000004c44527228 */ /* 0x000fd00000000000 */
[----:B------:R-:W-:-:S08]  /*2af0*/  DFMA R88, R82, 0.5, R14 ;  /* 0x3fe000005258782b */ /* 0x000fd0000000000e */
[----:B------:R-:W-:-:S11]  /*2b00*/  DMUL R76, R68, R88 ;  /* 0x00000058444c7228 */ /* 0x000fd60000000000 */
[----:B------:R-:W-:Y:S05]  /*2b10*/  CALL.REL.NOINC `($_Z27processDuffing1989RK4_ClDynPdS_S_S_S_S_S_S_S_S_S_S_PKdS1_S1_S1_S1_S1_S1_S1_S1_S1_S1_S1_S1_S1_S1_S1_jj$__internal_accurate_pow) ;  /* 0x0000002c00c47944 */ /* 0x000fea0003c00000 */
[----:B------:R-:W-:Y:S05]  /*2b20*/  BSYNC.RECONVERGENT B0 ;  /* 0x0000000000007941 */ /* 0x000fea0003800200 */
.L_x_46:
        /* <DEDUP_REMOVED lines=23> */
.L_x_48:
[----:B------:R-:W-:Y:S05]  /*2ca0*/  BSYNC.RECONVERGENT B0 ;  /* 0x0000000000007941 */ /* 0x000fea0003800200 */
.L_x_47:
        /* <DEDUP_REMOVED lines=31> */
.L_x_52:
[----:B------:R-:W-:Y:S05]  /*2ea0*/  BSYNC.RECONVERGENT B3 ;  /* 0x0000000000037941 */ /* 0x000fea0003800200 */
.L_x_51:
[----:B------:R-:W-:-:S07]  /*2eb0*/  VIADD R0, R0, 0x1 ;  /* 0x0000000100007836 */ /* 0x000fce0000000000 */
.L_x_50:
[----:B------:R-:W-:Y:S05]  /*2ec0*/  BSYNC.RECONVERGENT B2 ;  /* 0x0000000000027941 */ /* 0x000fea0003800200 */
.L_x_49:
        /* <DEDUP_REMOVED lines=25> */
[----:B------:R-:W-:Y:S01]  /*3060*/  DFMA R92, R52, 0.5, R22 ;  /* 0x3fe00000345c782b */ /* 0x000fe20000000016 */
[----:B------:R-:W-:Y:S02]  /*3070*/  LOP3.LUT P0, RZ, R0, 0x2, RZ, 0xc0, !PT ;  /* 0x0000000200ff7812 */ /* 0x000fe4000780c0ff */
[----:B------:R-:W-:Y:S02]  /*3080*/  MOV R0, 0x3110 ;  /* 0x0000311000007802 */ /* 0x000fe40000000f00 */
[----:B------:R-:W-:-:S03]  /*3090*/  DADD R56, RZ, -R58 ;  /* 0x00000000ff387229 */ /* 0x000fc6000000083a */
[----:B------:R-:W-:-:S07]  /*30a0*/  DADD R116, -RZ, |R92| ;  /* 0x00000000ff747229 */ /* 0x000fce000000055c */
[----:B------:R-:W-:Y:S02]  /*30b0*/  FSEL R90, R58, R56, !P0 ;  /* 0x000000383a5a7208 */ /* 0x000fe40004000000 */
[----:B------:R-:W-:-:S06]  /*30c0*/  FSEL R91, R59, R57, !P0 ;  /* 0x000000393b5b7208 */ /* 0x000fcc0004000000 */
[----:B------:R-:W-:-:S08]  /*30d0*/  DMUL R90, R4, R90 ;  /* 0x0000005a045a7228 */ /* 0x000fd00000000000 */
[----:B------:R-:W-:-:S08]  /*30e0*/  DADD R84, R84, R90 ;  /* 0x0000000054547229 */ /* 0x000fd0000000005a */
[----:B------:R-:W-:-:S11]  /*30f0*/  DMUL R84, R68, R84 ;  /* 0x0000005444547228 */ /* 0x000fd60000000000 */
[----:B------:R-:W-:Y:S05]  /*3100*/  CALL.REL.NOINC `($_Z27processDuffing1989RK4_ClDynPdS_S_S_S_S_S_S_S_S_S_S_PKdS1_S1_S1_S1_S1_S1_S1_S1_S1_S1_S1_S1_S1_S1_S1_jj$__internal_accurate_pow) ;  /* 0x0000002800487944 */ /* 0x000fea0003c00000 */
[----:B------:R-:W-:Y:S05]  /*3110*/  BSYNC.RECONVERGENT B0 ;  /* 0x0000000000007941 */ /* 0x000fea0003800200 */
.L_x_53:
        /* <DEDUP_REMOVED lines=23> */
.L_x_55:
[----:B------:R-:W-:Y:S05]  /*3290*/  BSYNC.RECONVERGENT B0 ;  /* 0x0000000000007941 */ /* 0x000fea0003800200 */
.L_x_54:
        /* <DEDUP_REMOVED lines=31> */
.L_x_59:
[----:B------:R-:W-:Y:S05]  /*3490*/  BSYNC.RECONVERGENT B3 ;  /* 0x0000000000037941 */ /* 0x000fea0003800200 */
.L_x_58:
[----:B------:R-:W-:-:S07]  /*34a0*/  VIADD R0, R0, 0x1 ;  /* 0x0000000100007836 */ /* 0x000fce0000000000 */
.L_x_57:
[----:B------:R-:W-:Y:S05]  /*34b0*/  BSYNC.RECONVERGENT B2 ;  /* 0x0000000000027941 */ /* 0x000fea0003800200 */
.L_x_56:
        /* <DEDUP_REMOVED lines=9> */
[----:B------:R-:W-:Y:S01]  /*3550*/  BSSY.RECONVERGENT B0, `(.L_x_60) ;  /* 0x000001b000007945 */ /* 0x000fe20003800200 */
[----:B------:R-:W-:Y:S01]  /*3560*/  IMAD.MOV.U32 R99, RZ, RZ, 0x3da8ff83 ;  /* 0x3da8ff83ff637424 */ /* 0x000fe200078e00ff */
[----:B------:R-:W-:Y:S01]  /*3570*/  ISETP.NE.U32.AND P0, PT, R96, 0x1, PT ;  /* 0x000000016000780c */ /* 0x000fe20003f05070 */
[----:B------:R-:W-:-:S03]  /*3580*/  DMUL R96, R92, R92 ;  /* 0x0000005c5c607228 */ /* 0x000fc60000000000 */
[----:B------:R-:W-:Y:S01]  /*3590*/  FSEL R98, R98, -8.06006814911005101289e+34, !P0 ;  /* 0xf9785eba62627808 */ /* 0x000fe20004000000 */
[----:B0-----:R-:W-:Y:S01]  /*35a0*/  DFMA R94, R54, 0.5, R20 ;  /* 0x3fe00000365e782b */ /* 0x001fe20000000014 */
[----:B------:R-:W-:-:S07]  /*35b0*/  FSEL R99, -R99, 0.11223486810922622681, !P0 ;  /* 0x3de5db6563637808 */ /* 0x000fce0004000100 */
[----:B------:R-:W-:Y:S02]  /*35c0*/  DADD R116, -RZ, |R94| ;  /* 0x00000000ff747229 */ /* 0x000fe4000000055e */
        /* <DEDUP_REMOVED lines=17> */
[----:B------:R-:W-:-:S11]  /*36e0*/  DMUL R86, R68, R86 ;  /* 0x0000005644567228 */ /* 0x000fd60000000000 */
[----:B------:R-:W-:Y:S05]  /*36f0*/  CALL.REL.NOINC `($_Z27processDuffing1989RK4_ClDynPdS_S_S_S_S_S_S_S_S_S_S_PKdS1_S1_S1_S1_S1_S1_S1_S1_S1_S1_S1_S1_S1_S1_S1_jj$__internal_accurate_pow) ;  /* 0x0000002000cc7944 */ /* 0x000fea0003c00000 */
[----:B------:R-:W-:Y:S05]  /*3700*/  BSYNC.RECONVERGENT B0 ;  /* 0x0000000000007941 */ /* 0x000fea0003800200 */
.L_x_60:
        /* <DEDUP_REMOVED lines=23> */
.L_x_62:
[----:B------:R-:W-:Y:S05]  /*3880*/  BSYNC.RECONVERGENT B0 ;  /* 0x0000000000007941 */ /* 0x000fea0003800200 */
.L_x_61:
        /* <DEDUP_REMOVED lines=31> */
.L_x_66:
[----:B------:R-:W-:Y:S05]  /*3a80*/  BSYNC.RECONVERGENT B3 ;  /* 0x0000000000037941 */ /* 0x000fea0003800200 */
.L_x_65:
[----:B------:R-:W-:-:S07]  /*3a90*/  VIADD R0, R0, 0x1 ;  /* 0x0000000100007836 */ /* 0x000fce0000000000 */
.L_x_64:
[----:B------:R-:W-:Y:S05]  /*3aa0*/  BSYNC.RECONVERGENT B2 ;  /* 0x0000000000027941 */ /* 0x000fea0003800200 */
.L_x_63:
        /* <DEDUP_REMOVED lines=9> */
[----:B------:R-:W-:Y:S01]  /*3b40*/  DFMA R108, R84, 0.5, R18 ;  /* 0x3fe00000546c782b */ /* 0x000fe20000000012 */
[----:B------:R-:W-:Y:S01]  /*3b50*/  IMAD.MOV.U32 R101, RZ, RZ, 0x3da8ff83 ;  /* 0x3da8ff83ff657424 */ /* 0x000fe200078e00ff */
[----:B------:R-:W-:Y:S01]  /*3b60*/  ISETP.NE.U32.AND P0, PT, R98, 0x1, PT ;  /* 0x000000016200780c */ /* 0x000fe20003f05070 */
[----:B------:R-:W-:Y:S01]  /*3b70*/  DMUL R98, R94, R94 ;  /* 0x0000005e5e627228 */ /* 0x000fe20000000000 */
[----:B------:R-:W-:Y:S02]  /*3b80*/  BSSY.RECONVERGENT B0, `(.L_x_67) ;  /* 0x000001d000007945 */ /* 0x000fe40003800200 */
[----:B------:R-:W-:-:S02]  /*3b90*/  FSEL R100, R100, -8.06006814911005101289e+34, !P0 ;  /* 0xf9785eba64647808 */ /* 0x000fc40004000000 */
[----:B------:R-:W-:Y:S01]  /*3ba0*/  FSEL R101, -R101, 0.11223486810922622681, !P0 ;  /* 0x3de5db6565657808 */ /* 0x000fe20004000100 */
[----:B------:R-:W-:-:S05]  /*3bb0*/  DMUL R104, R68, R108 ;  /* 0x0000006c44687228 */ /* 0x000fca0000000000 */
[----:B--2---:R-:W-:Y:S02]  /*3bc0*/  DFMA R56, R98, R100, R56 ;  /* 0x000000646238722b */ /* 0x004fe40000000038 */
[----:B------:R-:W-:-:S06]  /*3bd0*/  DFMA R100, R86, 0.5, R16 ;  /* 0x3fe000005664782b */ /* 0x000fcc0000000010 */
[----:B------:R-:W-:Y:S02]  /*3be0*/  DFMA R56, R98, R56, R58 ;  /* 0x000000386238722b */ /* 0x000fe4000000003a */
[----:B------:R-:W-:-:S06]  /*3bf0*/  DMUL R102, R68, R100 ;  /* 0x0000006444667228 */ /* 0x000fcc0000000000 */
[----:B---3--:R-:W-:-:S08]  /*3c00*/  DFMA R56, R98, R56, R60 ;  /* 0x000000386238722b */ /* 0x008fd0000000003c */
[----:B------:R-:W-:-:S08]  /*3c10*/  DFMA R56, R98, R56, R62 ;  /* 0x000000386238722b */ /* 0x000fd0000000003e */
[----:B----4-:R-:W-:-:S08]  /*3c20*/  DFMA R56, R98, R56, R64 ;  /* 0x000000386238722b */ /* 0x010fd00000000040 */
[----:B------:R-:W-:-:S08]  /*3c30*/  DFMA R56, R98, R56, R66 ;  /* 0x000000386238722b */ /* 0x000fd00000000042 */
[----:B------:R-:W-:Y:S02]  /*3c40*/  DFMA R94, R56, R94, R94 ;  /* 0x0000005e385e722b */ /* 0x000fe4000000005e */
[----:B------:R-:W-:Y:S02]  /*3c50*/  DFMA R56, R98, R56, 1 ;  /* 0x3ff000006238742b */ /* 0x000fe40000000038 */
[----:B------:R-:W-:-:S08]  /*3c60*/  DFMA R98, R80, 0.5, R24 ;  /* 0x3fe000005062782b */ /* 0x000fd00000000018 */
[----:B------:R-:W-:Y:S01]  /*3c70*/  FSEL R58, R56, R94, !P0 ;  /* 0x0000005e383a7208 */ /* 0x000fe20004000000 */
[----:B------:R-:W-:Y:S01]  /*3c80*/  DADD R116, -RZ, |R98| ;  /* 0x00000000ff747229 */ /* 0x000fe20000000562 */
        /* <DEDUP_REMOVED lines=13> */
.L_x_67:
        /* <DEDUP_REMOVED lines=20> */
.L_x_69:
[----:B------:R-:W-:Y:S05]  /*3ea0*/  BSYNC.RECONVERGENT B0 ;  /* 0x0000000000007941 */ /* 0x000fea0003800200 */
.L_x_68:
[----:B------:R-:W-:Y:S01]  /*3eb0*/  FSEL R56, R56, RZ, P0 ;  /* 0x000000ff38387208 */ /* 0x000fe20000000000 */
[----:B------:R-:W-:Y:S01]  /*3ec0*/  BSSY.RECONVERGENT B0, `(.L_x_70) ;  /* 0x000000a000007945 */ /* 0x000fe20003800200 */
[----:B------:R-:W-:Y:S02]  /*3ed0*/  FSEL R57, R57, 1.875, P0 ;  /* 0x3ff0000039397808 */ /* 0x000fe40000000000 */
[----:B------:R-:W-:-:S04]  /*3ee0*/  MOV R0, 0x3f60 ;  /* 0x00003f6000007802 */ /* 0x000fc80000000f00 */
[----:B------:R-:W-:-:S08]  /*3ef0*/  DADD R98, R98, -R56 ;  /* 0x0000000062627229 */ /* 0x000fd00000000838 */
[----:B------:R-:W-:Y:S02]  /*3f00*/  DFMA R108, -R2, R108, R98 ;  /* 0x0000006c026c722b */ /* 0x000fe40000000162 */
[----:B------:R-:W-:-:S06]  /*3f10*/  DFMA R98, R78, 0.5, R22 ;  /* 0x3fe000004e62782b */ /* 0x000fcc0000000016 */
[----:B------:R-:W-:Y:S02]  /*3f20*/  DADD R90, R90, R108 ;  /* 0x000000005a5a7229 */ /* 0x000fe4000000006c */
[----:B------:R-:W-:-:S06]  /*3f30*/  DADD R116, -RZ, |R98| ;  /* 0x00000000ff747229 */ /* 0x000fcc0000000562 */
[----:B------:R-:W-:-:S11]  /*3f40*/  DMUL R90, R68, R90 ;  /* 0x0000005a445a7228 */ /* 0x000fd60000000000 */
[----:B------:R-:W-:Y:S05]  /*3f50*/  CALL.REL.NOINC `($_Z27processDuffing1989RK4_ClDynPdS_S_S_S_S_S_S_S_S_S_S_PKdS1_S1_S1_S1_S1_S1_S1_S1_S1_S1_S1_S1_S1_S1_S1_jj$__internal_accurate_pow) ;  /* 0x0000001800b47944 */ /* 0x000fea0003c00000 */
[----:B------:R-:W-:Y:S05]  /*3f60*/  BSYNC.RECONVERGENT B0 ;  /* 0x0000000000007941 */ /* 0x000fea0003800200 */
.L_x_70:
        /* <DEDUP_REMOVED lines=20> */
.L_x_72:
[----:B------:R-:W-:Y:S05]  /*40b0*/  BSYNC.RECONVERGENT B0 ;  /* 0x0000000000007941 */ /* 0x000fea0003800200 */
.L_x_71:
        /* <DEDUP_REMOVED lines=12> */
.L_x_73:
        /* <DEDUP_REMOVED lines=20> */
.L_x_75:
[----:B------:R-:W-:Y:S05]  /*42c0*/  BSYNC.RECONVERGENT B0 ;  /* 0x0000000000007941 */ /* 0x000fea0003800200 */
.L_x_74:
[----:B------:R-:W-:Y:S01]  /*42d0*/  FSEL R56, R56, RZ, P0 ;  /* 0x000000ff38387208 */ /* 0x000fe20000000000 */
[----:B------:R-:W-:Y:S01]  /*42e0*/  DADD R108, R104, R24 ;  /* 0x00000000686c7229 */ /* 0x000fe20000000018 */
[----:B------:R-:W-:Y:S01]  /*42f0*/  FSEL R57, R57, 1.875, P0 ;  /* 0x3ff0000039397808 */ /* 0x000fe20000000000 */
[----:B------:R-:W-:Y:S01]  /*4300*/  BSSY.RECONVERGENT B0, `(.L_x_76) ;  /* 0x000000b000007945 */ /* 0x000fe20003800200 */
[----:B------:R-:W-:-:S04]  /*4310*/  MOV R0, 0x43b0 ;  /* 0x000043b000007802 */ /* 0x000fc80000000f00 */
[----:B------:R-:W-:Y:S02]  /*4320*/  DADD R98, R98, -R56 ;  /* 0x0000000062627229 */ /* 0x000fe40000000838 */
[----:B------:R-:W-:-:S06]  /*4330*/  DADD R116, -RZ, |R108| ;  /* 0x00000000ff747229 */ /* 0x000fcc000000056c */
[----:B------:R-:W-:Y:S02]  /*4340*/  DFMA R98, -R2, R96, R98 ;  /* 0x000000600262722b */ /* 0x000fe40000000162 */
[----:B------:R-:W-:-:S06]  /*4350*/  DADD R96, R90, R18 ;  /* 0x000000005a607229 */ /* 0x000fcc0000000012 */
[----:B------:R-:W-:Y:S02]  /*4360*/  DADD R94, R94, R98 ;  /* 0x000000005e5e7229 */ /* 0x000fe40000000062 */
[----:B------:R-:W-:-:S06]  /*4370*/  DADD R98, R92, R16 ;  /* 0x000000005c627229 */ /* 0x000fcc0000000010 */
[----:B------:R-:W-:-:S08]  /*4380*/  DMUL R94, R68, R94 ;  /* 0x0000005e445e7228 */ /* 0x000fd00000000000 */
[----:B------:R-:W-:-:S11]  /*4390*/  DADD R100, R94, R14 ;  /* 0x000000005e647229 */ /* 0x000fd6000000000e */
[----:B------:R-:W-:Y:S05]  /*43a0*/  CALL.REL.NOINC `($_Z27processDuffing1989RK4_ClDynPdS_S_S_S_S_S_S_S_S_S_S_PKdS1_S1_S1_S1_S1_S1_S1_S1_S1_S1_S1_S1_S1_S1_S1_jj$__internal_accurate_pow) ;  /* 0x0000001400a07944 */ /* 0x000fea0003c00000 */
[----:B------:R-:W-:Y:S05]  /*43b0*/  BSYNC.RECONVERGENT B0 ;  /* 0x0000000000007941 */ /* 0x000fea0003800200 */
.L_x_76:
        /* <DEDUP_REMOVED lines=23> */
.L_x_78:
[----:B------:R-:W-:Y:S05]  /*4530*/  BSYNC.RECONVERGENT B0 ;  /* 0x0000000000007941 */ /* 0x000fea0003800200 */
.L_x_77:
        /* <DEDUP_REMOVED lines=31> */
.L_x_82:
[----:B------:R-:W-:Y:S05]  /*4730*/  BSYNC.RECONVERGENT B3 ;  /* 0x0000000000037941 */ /* 0x000fea0003800200 */
.L_x_81:
[----:B------:R-:W-:-:S07]  /*4740*/  VIADD R0, R0, 0x1 ;  /* 0x0000000100007836 */ /* 0x000fce0000000000 */
.L_x_80:
[----:B------:R-:W-:Y:S05]  /*4750*/  BSYNC.RECONVERGENT B2 ;  /* 0x0000000000027941 */ /* 0x000fea0003800200 */
.L_x_79:
        /* <DEDUP_REMOVED lines=9> */
[----:B------:R-:W-:Y:S02]  /*47f0*/  BSSY.RECONVERGENT B0, `(.L_x_83) ;  /* 0x0000019000007945 */ /* 0x000fe40003800200 */
[----:B------:R-:W-:Y:S01]  /*4800*/  ISETP.NE.U32.AND P0, PT, R112, 0x1, PT ;  /* 0x000000017000780c */ /* 0x000fe20003f05070 */
[----:B------:R-:W-:-:S03]  /*4810*/  IMAD.MOV.U32 R112, RZ, RZ, 0x3da8ff83 ;  /* 0x3da8ff83ff707424 */ /* 0x000fc600078e00ff */
[----:B------:R-:W-:Y:S02]  /*4820*/  FSEL R116, R116, -8.06006814911005101289e+34, !P0 ;  /* 0xf9785eba74747808 */ /* 0x000fe40004000000 */
[----:B------:R-:W-:Y:S01]  /*4830*/  FSEL R117, -R112, 0.11223486810922622681, !P0 ;  /* 0x3de5db6570757808 */ /* 0x000fe20004000100 */
[----:B------:R-:W-:-:S08]  /*4840*/  DMUL R112, R110, R110 ;  /* 0x0000006e6e707228 */ /* 0x000fd00000000000 */
        /* <DEDUP_REMOVED lines=10> */
[----:B------:R-:W-:Y:S01]  /*48f0*/  DADD R110, R102, R22 ;  /* 0x00000000666e7229 */ /* 0x000fe20000000016 */
[----:B------:R-:W-:Y:S02]  /*4900*/  LOP3.LUT P0, RZ, R0, 0x2, RZ, 0xc0, !PT ;  /* 0x0000000200ff7812 */ /* 0x000fe4000780c0ff */
[----:B------:R-:W-:Y:S02]  /*4910*/  MOV R0, 0x4980 ;  /* 0x0000498000007802 */ /* 0x000fe40000000f00 */
[----:B------:R-:W-:-:S03]  /*4920*/  DADD R56, RZ, -R58 ;  /* 0x00000000ff387229 */ /* 0x000fc6000000083a */
[----:B------:R-:W-:-:S07]  /*4930*/  DADD R116, -RZ, |R110| ;  /* 0x00000000ff747229 */ /* 0x000fce000000056e */
[----:B------:R-:W-:Y:S02]  /*4940*/  FSEL R56, R58, R56, !P0 ;  /* 0x000000383a387208 */ /* 0x000fe40004000000 */
[----:B------:R-:W-:-:S06]  /*4950*/  FSEL R57, R59, R57, !P0 ;  /* 0x000000393b397208 */ /* 0x000fcc0004000000 */
[----:B------:R-:W-:-:S11]  /*4960*/  DFMA R108, R4, R56, R108 ;  /* 0x00000038046c722b */ /* 0x000fd6000000006c */
[----:B------:R-:W-:Y:S05]  /*4970*/  CALL.REL.NOINC `($_Z27processDuffing1989RK4_ClDynPdS_S_S_S_S_S_S_S_S_S_S_PKdS1_S1_S1_S1_S1_S1_S1_S1_S1_S1_S1_S1_S1_S1_S1_jj$__internal_accurate_pow) ;  /* 0x00000010002c7944 */ /* 0x000fea0003c00000 */
[----:B------:R-:W-:Y:S05]  /*4980*/  BSYNC.RECONVERGENT B0 ;  /* 0x0000000000007941 */ /* 0x000fea0003800200 */
.L_x_83:
        /* <DEDUP_REMOVED lines=23> */
.L_x_85:
[----:B------:R-:W-:Y:S05]  /*4b00*/  BSYNC.RECONVERGENT B0 ;  /* 0x0000000000007941 */ /* 0x000fea0003800200 */
.L_x_84:
        /* <DEDUP_REMOVED lines=31> */
.L_x_89:
[----:B------:R-:W-:Y:S05]  /*4d00*/  BSYNC.RECONVERGENT B3 ;  /* 0x0000000000037941 */ /* 0x000fea0003800200 */
.L_x_88:
[----:B------:R-:W-:-:S07]  /*4d10*/  VIADD R0, R0, 0x1 ;  /* 0x0000000100007836 */ /* 0x000fce0000000000 */
.L_x_87:
[----:B------:R-:W-:Y:S05]  /*4d20*/  BSYNC.RECONVERGENT B2 ;  /* 0x0000000000027941 */ /* 0x000fea0003800200 */
.L_x_86:
        /* <DEDUP_REMOVED lines=9> */
[----:B------:R-:W-:Y:S01]  /*4dc0*/  DADD R122, R88, R20 ;  /* 0x00000000587a7229 */ /* 0x000fe20000000014 */
[----:B------:R-:W-:Y:S01]  /*4dd0*/  BSSY.RECONVERGENT B0, `(.L_x_90) ;  /* 0x0000018000007945 */ /* 0x000fe20003800200 */
[----:B------:R-:W-:Y:S01]  /*4de0*/  ISETP.NE.U32.AND P0, PT, R114, 0x1, PT ;  /* 0x000000017200780c */ /* 0x000fe20003f05070 */
[----:B------:R-:W-:-:S03]  /*4df0*/  IMAD.MOV.U32 R114, RZ, RZ, 0x3da8ff83 ;  /* 0x3da8ff83ff727424 */ /* 0x000fc600078e00ff */
[----:B------:R-:W-:Y:S02]  /*4e00*/  FSEL R118, R118, -8.06006814911005101289e+34, !P0 ;  /* 0xf9785eba76767808 */ /* 0x000fe40004000000 */
[----:B------:R-:W-:Y:S01]  /*4e10*/  FSEL R119, -R114, 0.11223486810922622681, !P0 ;  /* 0x3de5db6572777808 */ /* 0x000fe20004000100 */
[----:B------:R-:W-:Y:S02]  /*4e20*/  DMUL R114, R112, R112 ;  /* 0x0000007070727228 */ /* 0x000fe40000000000 */
[----:B0-----:R-:W-:-:S06]  /*4e30*/  DADD R116, -RZ, |R122| ;  /* 0x00000000ff747229 */ /* 0x001fcc000000057a */
        /* <DEDUP_REMOVED lines=15> */
[----:B------:R-:W-:-:S11]  /*4f30*/  DFMA R110, R4, R56, R110 ;  /* 0x00000038046e722b */ /* 0x000fd6000000006e */
[----:B------:R-:W-:Y:S05]  /*4f40*/  CALL.REL.NOINC `($_Z27processDuffing1989RK4_ClDynPdS_S_S_S_S_S_S_S_S_S_S_PKdS1_S1_S1_S1_S1_S1_S1_S1_S1_S1_S1_S1_S1_S1_S1_jj$__internal_accurate_pow) ;  /* 0x0000000800b87944 */ /* 0x000fea0003c00000 */
[----:B------:R-:W-:Y:S05]  /*4f50*/  BSYNC.RECONVERGENT B0 ;  /* 0x0000000000007941 */ /* 0x000fea0003800200 */
.L_x_90:
        /* <DEDUP_REMOVED lines=23> */
.L_x_92:
[----:B------:R-:W-:Y:S05]  /*50d0*/  BSYNC.RECONVERGENT B0 ;  /* 0x0000000000007941 */ /* 0x000fea0003800200 */
.L_x_91:
        /* <DEDUP_REMOVED lines=31> */
.L_x_96:
[----:B------:R-:W-:Y:S05]  /*52d0*/  BSYNC.RECONVERGENT B3 ;  /* 0x0000000000037941 */ /* 0x000fea0003800200 */
.L_x_95:
[----:B------:R-:W-:-:S07]  /*52e0*/  VIADD R0, R0, 0x1 ;  /* 0x0000000100007836 */ /* 0x000fce0000000000 */
.L_x_94:
[----:B------:R-:W-:Y:S05]  /*52f0*/  BSYNC.RECONVERGENT B2 ;  /* 0x0000000000027941 */ /* 0x000fea0003800200 */
.L_x_93:
        /* <DEDUP_REMOVED lines=9> */
[----:B------:R-:W-:Y:S01]  /*5390*/  DFMA R34, R38, 2, R34 ;  /* 0x400000002622782b */ /* 0x000fe20000000022 */
[----:B------:R-:W-:Y:S01]  /*53a0*/  UIADD3 UR4, UPT, UPT, UR4, 0x1, URZ ;  /* 0x0000000104047890 */ /* 0x000fe2000fffe0ff */
[----:B------:R-:W-:Y:S01]  /*53b0*/  ISETP.NE.U32.AND P0, PT, R116, 0x1, PT ;  /* 0x000000017400780c */ /* 0x000fe20003f05070 */
[----:B------:R-:W-:Y:S01]  /*53c0*/  IMAD.MOV.U32 R116, RZ, RZ, 0x3da8ff83 ;  /* 0x3da8ff83ff747424 */ /* 0x000fe200078e00ff */
[----:B------:R-:W-:Y:S01]  /*53d0*/  DFMA R36, R40, 2, R36 ;  /* 0x400000002824782b */ /* 0x000fe20000000024 */
[----:B------:R-:W-:Y:S01]  /*53e0*/  UISETP.NE.AND UP0, UPT, UR4, URZ, UPT ;  /* 0x000000ff0400728c */ /* 0x000fe2000bf05270 */
[----:B------:R-:W-:Y:S01]  /*53f0*/  FSEL R120, R120, -8.06006814911005101289e+34, !P0 ;  /* 0xf9785eba78787808 */ /* 0x000fe20004000000 */
[----:B------:R-:W-:Y:S01]  /*5400*/  DFMA R48, R80, 2, R48 ;  /* 0x400000005030782b */ /* 0x000fe20000000030 */
[----:B------:R-:W-:Y:S01]  /*5410*/  FSEL R121, -R116, 0.11223486810922622681, !P0 ;  /* 0x3de5db6574797808 */ /* 0x000fe20004000100 */
[----:B------:R-:W-:Y:S01]  /*5420*/  DMUL R116, R114, R114 ;  /* 0x0000007272747228 */ /* 0x000fe20000000000 */
[----:B------:R-:W-:Y:S01]  /*5430*/  UMOV UR10, 0x55555555 ;  /* 0x55555555000a7882 */ /* 0x000fe20000000000 */
[----:B------:R-:W-:Y:S01]  /*5440*/  DFMA R42, R42, 2, R34 ;  /* 0x400000002a2a782b */ /* 0x000fe20000000022 */
[----:B------:R-:W-:Y:S01]  /*5450*/  UMOV UR11, 0x3fc55555 ;  /* 0x3fc55555000b7882 */ /* 0x000fe20000000000 */
[----:B------:R-:W-:-:S02]  /*5460*/  DFMA R52, R78, 2, R52 ;  /* 0x400000004e34782b */ /* 0x000fc40000000034 */
[----:B------:R-:W-:Y:S02]  /*5470*/  DFMA R54, R76, 2, R54 ;  /* 0x400000004c36782b */ /* 0x000fe40000000036 */
[----:B------:R-:W-:Y:S02]  /*5480*/  DFMA R72, R84, 2, R72 ;  /* 0x400000005448782b */ /* 0x000fe40000000048 */
[----:B------:R-:W-:Y:S02]  /*5490*/  DFMA R74, R86, 2, R74 ;  /* 0x40000000564a782b */ /* 0x000fe4000000004a */
[----:B------:R-:W-:Y:S02]  /*54a0*/  DFMA R82, R106, 2, R82 ;  /* 0x400000006a52782b */ /* 0x000fe40000000052 */
[----:B------:R-:W-:Y:S02]  /*54b0*/  DFMA R36, R44, 2, R36 ;  /* 0x400000002c24782b */ /* 0x000fe40000000024 */
[----:B------:R-:W-:-:S02]  /*54c0*/  DFMA R48, R104, 2, R48 ;  /* 0x400000006830782b */ /* 0x000fc40000000030 */
[----:B------:R-:W-:Y:S02]  /*54d0*/  DFMA R52, R102, 2, R52 ;  /* 0x400000006634782b */ /* 0x000fe40000000034 */
[----:B------:R-:W-:Y:S02]  /*54e0*/  DFMA R54, R88, 2, R54 ;  /* 0x400000005836782b */ /* 0x000fe40000000036 */
[----:B------:R-:W-:Y:S02]  /*54f0*/  DFMA R72, R90, 2, R72 ;  /* 0x400000005a48782b */ /* 0x000fe40000000048 */
[----:B------:R-:W-:Y:S02]  /*5500*/  DFMA R74, R92, 2, R74 ;  /* 0x400000005c4a782b */ /* 0x000fe4000000004a */
[----:B------:R-:W-:Y:S02]  /*5510*/  DFMA R82, R94, 2, R82 ;  /* 0x400000005e52782b */ /* 0x000fe40000000052 */
[----:B------:R-:W-:-:S02]  /*5520*/  DFMA R42, R68, R46, R42 ;  /* 0x0000002e442a722b */ /* 0x000fc4000000002a */
[C---:B------:R-:W-:Y:S02]  /*5530*/  DFMA R36, R68.reuse, R50, R36 ;  /* 0x000000324424722b */ /* 0x040fe40000000024 */
[C---:B------:R-:W-:Y:S02]  /*5540*/  DFMA R48, R68.reuse, R96, R48 ;  /* 0x000000604430722b */ /* 0x040fe40000000030 */
[C---:B------:R-:W-:Y:S02]  /*5550*/  DFMA R52, R68.reuse, R98, R52 ;  /* 0x000000624434722b */ /* 0x040fe40000000034 */
[C---:B------:R-:W-:Y:S02]  /*5560*/  DFMA R54, R68.reuse, R100, R54 ;  /* 0x000000644436722b */ /* 0x040fe40000000036 */
[C---:B------:R-:W-:Y:S02]  /*5570*/  DFMA R72, R68.reuse, R108, R72 ;  /* 0x0000006c4448722b */ /* 0x040fe40000000048 */
[----:B------:R-:W-:-:S02]  /*5580*/  DFMA R74, R68, R110, R74 ;  /* 0x0000006e444a722b */ /* 0x000fc4000000004a */
[----:B------:R-:W-:Y:S02]  /*5590*/  DFMA R30, R42, UR10, R30 ;  /* 0x0000000a2a1e7c2b */ /* 0x000fe4000800001e */
[----:B------:R-:W-:Y:S02]  /*55a0*/  DFMA R28, R36, UR10, R28 ;  /* 0x0000000a241c7c2b */ /* 0x000fe4000800001c */
[----:B------:R-:W-:Y:S02]  /*55b0*/  DFMA R24, R48, UR10, R24 ;  /* 0x0000000a30187c2b */ /* 0x000fe40008000018 */
[----:B------:R-:W-:Y:S02]  /*55c0*/  DFMA R22, R52, UR10, R22 ;  /* 0x0000000a34167c2b */ /* 0x000fe40008000016 */
[----:B------:R-:W-:Y:S02]  /*55d0*/  DFMA R20, R54, UR10, R20 ;  /* 0x0000000a36147c2b */ /* 0x000fe40008000014 */
[----:B------:R-:W-:-:S02]  /*55e0*/  DFMA R18, R72, UR10, R18 ;  /* 0x0000000a48127c2b */ /* 0x000fc40008000012 */
[----:B------:R-:W-:Y:S02]  /*55f0*/  DFMA R16, R74, UR10, R16 ;  /* 0x0000000a4a107c2b */ /* 0x000fe40008000010 */
[C---:B------:R-:W-:Y:S02]  /*5600*/  DFMA R26, R32.reuse, UR10, R26 ;  /* 0x0000000a201a7c2b */ /* 0x040fe4000800001a */
[C---:B------:R-:W-:Y:S02]  /*5610*/  DFMA R12, R32.reuse, UR10, R12 ;  /* 0x0000000a200c7c2b */ /* 0x040fe4000800000c */
[C---:B------:R-:W-:Y:S02]  /*5620*/  DFMA R10, R32.reuse, UR10, R10 ;  /* 0x0000000a200a7c2b */ /* 0x040fe4000800000a */
[----:B------:R-:W-:Y:S02]  /*5630*/  DFMA R8, R32, UR10, R8 ;  /* 0x0000000a20087c2b */ /* 0x000fe40008000008 */
        /* <DEDUP_REMOVED lines=10> */
[----:B------:R-:W-:-:S04]  /*56e0*/  LOP3.LUT P0, RZ, R0, 0x2, RZ, 0xc0, !PT ;  /* 0x0000000200ff7812 */ /* 0x000fc8000780c0ff */
[----:B------:R-:W-:-:S10]  /*56f0*/  DADD R34, RZ, -R38 ;  /* 0x00000000ff227229 */ /* 0x000fd40000000826 */
[----:B------:R-:W-:Y:S02]  /*5700*/  FSEL R34, R38, R34, !P0 ;  /* 0x0000002226227208 */ /* 0x000fe40004000000 */
[----:B------:R-:W-:-:S06]  /*5710*/  FSEL R35, R39, R35, !P0 ;  /* 0x0000002327237208 */ /* 0x000fcc0004000000 */
[----:B------:R-:W-:-:S08]  /*5720*/  DFMA R112, R4, R34, R112 ;  /* 0x000000220470722b */ /* 0x000fd00000000070 */
[----:B------:R-:W-:-:S08]  /*5730*/  DFMA R82, R68, R112, R82 ;  /* 0x000000704452722b */ /* 0x000fd00000000052 */
[----:B------:R-:W-:Y:S01]  /*5740*/  DFMA R14, R82, UR10, R14 ;  /* 0x0000000a520e7c2b */ /* 0x000fe2000800000e */
[----:B------:R-:W-:Y:S10]  /*5750*/  BRA.U UP0, `(.L_x_97) ;  /* 0xffffffad007c7547 */ /* 0x000ff4000b83ffff */
.L_x_0:
[----:B------:R-:W0:Y:S01]  /*5760*/  LDCU.128 UR12, c[0x0][0x380] ;  /* 0x00007000ff0c77ac */ /* 0x000e220008000c00 */
[C---:B------:R-:W-:Y:S01]  /*5770*/  IMAD.SHL.U32 R48, R70.reuse, 0x8, RZ ;  /* 0x0000000846307824 */ /* 0x040fe200078e00ff */
[----:B------:R-:W-:Y:S01]  /*5780*/  SHF.L.U64.HI R70, R70, 0x3, R71 ;  /* 0x0000000346467819 */ /* 0x000fe20000010247 */
[----:B------:R-:W1:Y:S01]  /*5790*/  LDCU.128 UR16, c[0x0][0x390] ;  /* 0x00007200ff1077ac */ /* 0x000e620008000c00 */
[----:B------:R-:W2:Y:S01]  /*57a0*/  LDCU.128 UR20, c[0x0][0x3a0] ;  /* 0x00007400ff1477ac */ /* 0x000ea20008000c00 */
[----:B------:R-:W3:Y:S01]  /*57b0*/  LDCU.128 UR24, c[0x0][0x3b0] ;  /* 0x00007600ff1877ac */ /* 0x000ee20008000c00 */
[----:B------:R-:W4:Y:S01]  /*57c0*/  LDCU.128 UR28, c[0x0][0x3c0] ;  /* 0x00007800ff1c77ac */ /* 0x000f220008000c00 */
[C---:B0-----:R-:W-:Y:S01]  /*57d0*/  IADD3 R2, P0, PT, R48.reuse, UR12, RZ ;  /* 0x0000000c30027c10 */ /* 0x041fe2000ff1e0ff */
[----:B------:R-:W0:Y:S01]  /*57e0*/  LDCU.128 UR32, c[0x0][0x3d0] ;  /* 0x00007a00ff2077ac */ /* 0x000e220008000c00 */
[C---:B------:R-:W-:Y:S02]  /*57f0*/  IADD3 R4, P1, PT, R48.reuse, UR14, RZ ;  /* 0x0000000e30047c10 */ /* 0x040fe4000ff3e0ff */
[----:B-1----:R-:W-:-:S02]  /*5800*/  IADD3 R6, P2, PT, R48, UR16, RZ ;  /* 0x0000001030067c10 */ /* 0x002fc4000ff5e0ff */
[----:B------:R-:W-:Y:S02]  /*5810*/  IADD3 R32, P3, PT, R48, UR18, RZ ;  /* 0x0000001230207c10 */ /* 0x000fe4000ff7e0ff */
[C---:B------:R-:W-:Y:S02]  /*5820*/  IADD3.X R3, PT, PT, R70.reuse, UR13, RZ, P0, !PT ;  /* 0x0000000d46037c10 */ /* 0x040fe400087fe4ff */
[----:B------:R-:W-:Y:S02]  /*5830*/  IADD3.X R5, PT, PT, R70, UR15, RZ, P1, !PT ;  /* 0x0000000f46057c10 */ /* 0x000fe40008ffe4ff */
[----:B--2---:R-:W-:Y:S01]  /*5840*/  IADD3 R34, P0, PT, R48, UR20, RZ ;  /* 0x0000001430227c10 */ /* 0x004fe2000ff1e0ff */
[----:B------:R-:W-:Y:S01]  /*5850*/  STG.E.64 desc[UR6][R2.64], R30 ;  /* 0x0000001e02007986 */ /* 0x000fe2000c101b06 */
[----:B------:R-:W-:Y:S02]  /*5860*/  IADD3.X R7, PT, PT, R70, UR17, RZ, P2, !PT ;  /* 0x0000001146077c10 */ /* 0x000fe400097fe4ff */
[----:B------:R-:W-:Y:S01]  /*5870*/  IADD3 R36, P1, PT, R48, UR22, RZ ;  /* 0x0000001630247c10 */ /* 0x000fe2000ff3e0ff */
[----:B------:R-:W-:Y:S01]  /*5880*/  STG.E.64 desc[UR6][R4.64], R28 ;  /* 0x0000001c04007986 */ /* 0x000fe2000c101b06 */
[----:B------:R-:W-:-:S02]  /*5890*/  IADD3.X R33, PT, PT, R70, UR19, RZ, P3, !PT ;  /* 0x0000001346217c10 */ /* 0x000fc40009ffe4ff */
[C---:B---3--:R-:W-:Y:S01]  /*58a0*/  IADD3 R38, P2, PT, R48.reuse, UR24, RZ ;  /* 0x0000001830267c10 */ /* 0x048fe2000ff5e0ff */
[----:B------:R-:W-:Y:S01]  /*58b0*/  STG.E.64 desc[UR6][R6.64], R26 ;  /* 0x0000001a06007986 */ /* 0x000fe2000c101b06 */
[----:B------:R-:W-:Y:S02]  /*58c0*/  IADD3 R40, P3, PT, R48, UR26, RZ ;  /* 0x0000001a30287c10 */ /* 0x000fe4000ff7e0ff */
[C---:B------:R-:W-:Y:S01]  /*58d0*/  IADD3.X R35, PT, PT, R70.reuse, UR21, RZ, P0, !PT ;  /* 0x0000001546237c10 */ /* 0x040fe200087fe4ff */
[----:B------:R-:W-:Y:S01]  /*58e0*/  STG.E.64 desc[UR6][R32.64], R24 ;  /* 0x0000001820007986 */ /* 0x000fe2000c101b06 */
[----:B------:R-:W-:Y:S02]  /*58f0*/  IADD3.X R37, PT, PT, R70, UR23, RZ, P1, !PT ;  /* 0x0000001746257c10 */ /* 0x000fe40008ffe4ff */
[----:B----4-:R-:W-:Y:S01]  /*5900*/  IADD3 R42, P0, PT, R48, UR28, RZ ;  /* 0x0000001c302a7c10 */ /* 0x010fe2000ff1e0ff */
[----:B------:R-:W-:Y:S01]  /*5910*/  STG.E.64 desc[UR6][R34.64], R22 ;  /* 0x0000001622007986 */ /* 0x000fe2000c101b06 */
[----:B------:R-:W-:-:S02]  /*5920*/  IADD3.X R39, PT, PT, R70, UR25, RZ, P2, !PT ;  /* 0x0000001946277c10 */ /* 0x000fc400097fe4ff */
[----:B------:R-:W-:Y:S01]  /*5930*/  IADD3 R44, P1, PT, R48, UR30, RZ ;  /* 0x0000001e302c7c10 */ /* 0x000fe2000ff3e0ff */
[----:B------:R-:W-:Y:S01]  /*5940*/  STG.E.64 desc[UR6][R36.64], R20 ;  /* 0x0000001424007986 */ /* 0x000fe2000c101b06 */
[----:B------:R-:W-:Y:S02]  /*5950*/  IADD3.X R41, PT, PT, R70, UR27, RZ, P3, !PT ;  /* 0x0000001b46297c10 */ /* 0x000fe40009ffe4ff */
[C---:B0-----:R-:W-:Y:S01]  /*5960*/  IADD3 R46, P2, PT, R48.reuse, UR32, RZ ;  /* 0x00000020302e7c10 */ /* 0x041fe2000ff5e0ff */
[----:B------:R-:W-:Y:S01]  /*5970*/  STG.E.64 desc[UR6][R38.64], R18 ;  /* 0x0000001226007986 */ /* 0x000fe2000c101b06 */
[----:B------:R-:W-:Y:S02]  /*5980*/  IADD3 R48, P3, PT, R48, UR34, RZ ;  /* 0x0000002230307c10 */ /* 0x000fe4000ff7e0ff */
[C---:B------:R-:W-:Y:S01]  /*5990*/  IADD3.X R43, PT, PT, R70.reuse, UR29, RZ, P0, !PT ;  /* 0x0000001d462b7c10 */ /* 0x040fe200087fe4ff */
[----:B------:R-:W-:Y:S01]  /*59a0*/  STG.E.64 desc[UR6][R40.64], R16 ;  /* 0x0000001028007986 */ /* 0x000fe2000c101b06 */
[----:B------:R-:W-:-:S02]  /*59b0*/  IADD3.X R45, PT, PT, R70, UR31, RZ, P1, !PT ;  /* 0x0000001f462d7c10 */ /* 0x000fc40008ffe4ff */
[C---:B------:R-:W-:Y:S01]  /*59c0*/  IADD3.X R47, PT, PT, R70.reuse, UR33, RZ, P2, !PT ;  /* 0x00000021462f7c10 */ /* 0x040fe200097fe4ff */
[----:B------:R-:W-:Y:S01]  /*59d0*/  STG.E.64 desc[UR6][R42.64], R14 ;  /* 0x0000000e2a007986 */ /* 0x000fe2000c101b06 */
[----:B------:R-:W-:-:S03]  /*59e0*/  IADD3.X R49, PT, PT, R70, UR35, RZ, P3, !PT ;  /* 0x0000002346317c10 */ /* 0x000fc60009ffe4ff */
[----:B------:R-:W-:Y:S04]  /*59f0*/  STG.E.64 desc[UR6][R44.64], R12 ;  /* 0x0000000c2c007986 */ /* 0x000fe8000c101b06 */
[----:B------:R-:W-:Y:S04]  /*5a00*/  STG.E.64 desc[UR6][R46.64], R10 ;  /* 0x0000000a2e007986 */ /* 0x000fe8000c101b06 */
[----:B------:R-:W-:Y:S01]  /*5a10*/  STG.E.64 desc[UR6][R48.64], R8 ;  /* 0x0000000830007986 */ /* 0x000fe2000c101b06 */
[----:B------:R-:W-:Y:S05]  /*5a20*/  EXIT ;  /* 0x000000000000794d */ /* 0x000fea0003800000 */
        .type           $_Z27processDuffing1989RK4_ClDynPdS_S_S_S_S_S_S_S_S_S_S_PKdS1_S1_S1_S1_S1_S1_S1_S1_S1_S1_S1_S1_S1_S1_S1_jj$__internal_accurate_pow,@function
        .size           $_Z27processDuffing1989RK4_ClDynPdS_S_S_S_S_S_S_S_S_S_S_PKdS1_S1_S1_S1_S1_S1_S1_S1_S1_S1_S1_S1_S1_S1_S1_jj$__internal_accurate_pow,($_Z27processDuffing1989RK4_ClDynPdS_S_S_S_S_S_S_S_S_S_S_PKdS1_S1_S1_S1_S1_S1_S1_S1_S1_S1_S1_S1_S1_S1_S1_jj$__internal_trig_reduction_slowpathd - $_Z27processDuffing1989RK4_ClDynPdS_S_S_S_S_S_S_S_S_S_S_PKdS1_S1_S1_S1_S1_S1_S1_S1_S1_S1_S1_S1_S1_S1_S1_jj$__internal_accurate_pow)
$_Z27processDuffing1989RK4_ClDynPdS_S_S_S_S_S_S_S_S_S_S_PKdS1_S1_S1_S1_S1_S1_S1_S1_S1_S1_S1_S1_S1_S1_S1_jj$__internal_accurate_pow:
[----:B------:R-:W-:Y:S01]  /*5a30*/  ISETP.GT.U32.AND P0, PT, R117, 0xfffff, PT ;  /* 0x000fffff7500780c */ /* 0x000fe20003f04070 */
[----:B------:R-:W-:Y:S01]  /*5a40*/  IMAD.MOV.U32 R56, RZ, RZ, R117 ;  /* 0x000000ffff387224 */ /* 0x000fe200078e0075 */
[----:B------:R-:W-:Y:S01]  /*5a50*/  UMOV UR10, 0x7d2cafe2 ;  /* 0x7d2cafe2000a7882 */ /* 0x000fe20000000000 */
[----:B------:R-:W-:Y:S01]  /*5a60*/  UMOV UR11, 0x3eb0f5ff ;  /* 0x3eb0f5ff000b7882 */ /* 0x000fe20000000000 */
[----:B------:R-:W-:Y:S01]  /*5a70*/  UMOV UR12, 0x3b39803f ;  /* 0x3b39803f000c7882 */ /* 0x000fe20000000000 */
[----:B------:R-:W-:-:S08]  /*5a80*/  UMOV UR13, 0x3c7abc9e ;  /* 0x3c7abc9e000d7882 */ /* 0x000fd00000000000 */
[----:B------:R-:W-:Y:S01]  /*5a90*/  @!P0 DMUL R120, R116, 1.80143985094819840000e+16 ;  /* 0x4350000074788828 */ /* 0x000fe20000000000 */
[----:B------:R-:W-:-:S09]  /*5aa0*/  SHF.R.U32.HI R117, RZ, 0x14, R117 ;  /* 0x00000014ff757819 */ /* 0x000fd20000011675 */
[----:B------:R-:W-:Y:S01]  /*5ab0*/  @!P0 IMAD.MOV.U32 R56, RZ, RZ, R121 ;  /* 0x000000ffff388224 */ /* 0x000fe200078e0079 */
[----:B------:R-:W-:Y:S01]  /*5ac0*/  @!P0 LEA.HI R117, R121, 0xffffffca, RZ, 0xc ;  /* 0xffffffca79758811 */ /* 0x000fe200078f60ff */
[----:B------:R-:W-:-:S03]  /*5ad0*/  @!P0 IMAD.MOV.U32 R116, RZ, RZ, R120 ;  /* 0x000000ffff748224 */ /* 0x000fc600078e0078 */
[----:B------:R-:W-:Y:S01]  /*5ae0*/  LOP3.LUT R56, R56, 0x800fffff, RZ, 0xc0, !PT ;  /* 0x800fffff38387812 */ /* 0x000fe200078ec0ff */
[----:B------:R-:W-:-:S03]  /*5af0*/  IMAD.MOV.U32 R60, RZ, RZ, R116 ;  /* 0x000000ffff3c7224 */ /* 0x000fc600078e0074 */
[----:B------:R-:W-:-:S04]  /*5b00*/  LOP3.LUT R57, R56, 0x3ff00000, RZ, 0xfc, !PT ;  /* 0x3ff0000038397812 */ /* 0x000fc800078efcff */
[----:B------:R-:W-:Y:S01]  /*5b10*/  ISETP.GE.U32.AND P1, PT, R57, 0x3ff6a09f, PT ;  /* 0x3ff6a09f3900780c */ /* 0x000fe20003f26070 */
[----:B------:R-:W-:-:S12]  /*5b20*/  IMAD.MOV.U32 R61, RZ, RZ, R57 ;  /* 0x000000ffff3d7224 */ /* 0x000fd800078e0039 */
[----:B------:R-:W-:-:S04]  /*5b30*/  @P1 VIADD R56, R61, 0xfff00000 ;  /* 0xfff000003d381836 */ /* 0x000fc80000000000 */
[----:B------:R-:W-:Y:S02]  /*5b40*/  @P1 IMAD.MOV.U32 R61, RZ, RZ, R56 ;  /* 0x000000ffff3d1224 */ /* 0x000fe400078e0038 */
[----:B------:R-:W-:-:S04]  /*5b50*/  IMAD.MOV.U32 R56, RZ, RZ, RZ ;  /* 0x000000ffff387224 */ /* 0x000fc800078e00ff */
[C---:B------:R-:W-:Y:S02]  /*5b60*/  DADD R62, R60.reuse, 1 ;  /* 0x3ff000003c3e7429 */ /* 0x040fe40000000000 */
[----:B------:R-:W-:-:S04]  /*5b70*/  DADD R60, R60, -1 ;  /* 0xbff000003c3c7429 */ /* 0x000fc80000000000 */
[----:B------:R-:W0:Y:S02]  /*5b80*/  MUFU.RCP64H R57, R63 ;  /* 0x0000003f00397308 */ /* 0x000e240000001800 */
[----:B0-----:R-:W-:-:S08]  /*5b90*/  DFMA R58, -R62, R56, 1 ;  /* 0x3ff000003e3a742b */ /* 0x001fd00000000138 */
[----:B------:R-:W-:-:S08]  /*5ba0*/  DFMA R58, R58, R58, R58 ;  /* 0x0000003a3a3a722b */ /* 0x000fd0000000003a */
[----:B------:R-:W-:Y:S01]  /*5bb0*/  DFMA R58, R56, R58, R56 ;  /* 0x0000003a383a722b */ /* 0x000fe20000000038 */
[----:B------:R-:W-:Y:S02]  /*5bc0*/  IMAD.MOV.U32 R56, RZ, RZ, 0x41ad3b5a ;  /* 0x41ad3b5aff387424 */ /* 0x000fe400078e00ff */
[----:B------:R-:W-:-:S05]  /*5bd0*/  IMAD.MOV.U32 R57, RZ, RZ, 0x3ed0f5d2 ;  /* 0x3ed0f5d2ff397424 */ /* 0x000fca00078e00ff */
[----:B------:R-:W-:-:S08]  /*5be0*/  DMUL R118, R60, R58 ;  /* 0x0000003a3c767228 */ /* 0x000fd00000000000 */
[----:B------:R-:W-:-:S08]  /*5bf0*/  DFMA R118, R60, R58, R118 ;  /* 0x0000003a3c76722b */ /* 0x000fd00000000076 */
[CC--:B------:R-:W-:Y:S02]  /*5c00*/  DMUL R64, R118.reuse, R118.reuse ;  /* 0x0000007676407228 */ /* 0x0c0fe40000000000 */
[----:B------:R-:W-:-:S06]  /*5c10*/  DMUL R66, R118, R118 ;  /* 0x0000007676427228 */ /* 0x000fcc0000000000 */
[----:B------:R-:W-:Y:S01]  /*5c20*/  DFMA R56, R64, UR10, R56 ;  /* 0x0000000a40387c2b */ /* 0x000fe20008000038 */
[----:B------:R-:W-:Y:S01]  /*5c30*/  UMOV UR10, 0x75488a3f ;  /* 0x75488a3f000a7882 */ /* 0x000fe20000000000 */
[----:B------:R-:W-:-:S06]  /*5c40*/  UMOV UR11, 0x3ef3b20a ;  /* 0x3ef3b20a000b7882 */ /* 0x000fcc0000000000 */
[----:B------:R-:W-:Y:S01]  /*5c50*/  DFMA R62, R64, R56, UR10 ;  /* 0x0000000a403e7e2b */ /* 0x000fe20008000038 */
[----:B------:R-:W-:Y:S01]  /*5c60*/  UMOV UR10, 0xe4faecd5 ;  /* 0xe4faecd5000a7882 */ /* 0x000fe20000000000 */
[----:B------:R-:W-:Y:S01]  /*5c70*/  UMOV UR11, 0x3f1745cd ;  /* 0x3f1745cd000b7882 */ /* 0x000fe20000000000 */
[----:B------:R-:W-:-:S05]  /*5c80*/  DADD R56, R60, -R118 ;  /* 0x000000003c387229 */ /* 0x000fca0000000876 */
[----:B------:R-:W-:Y:S01]  /*5c90*/  DFMA R62, R64, R62, UR10 ;  /* 0x0000000a403e7e2b */ /* 0x000fe2000800003e */
[----:B------:R-:W-:Y:S01]  /*5ca0*/  UMOV UR10, 0x258a578b ;  /* 0x258a578b000a7882 */ /* 0x000fe20000000000 */
[----:B------:R-:W-:Y:S01]  /*5cb0*/  UMOV UR11, 0x3f3c71c7 ;  /* 0x3f3c71c7000b7882 */ /* 0x000fe20000000000 */
[----:B------:R-:W-:-:S05]  /*5cc0*/  DADD R56, R56, R56 ;  /* 0x0000000038387229 */ /* 0x000fca0000000038 */
[----:B------:R-:W-:Y:S01]  /*5cd0*/  DFMA R62, R64, R62, UR10 ;  /* 0x0000000a403e7e2b */ /* 0x000fe2000800003e */
[----:B------:R-:W-:Y:S01]  /*5ce0*/  UMOV UR10, 0x9242b910 ;  /* 0x9242b910000a7882 */ /* 0x000fe20000000000 */
[----:B------:R-:W-:Y:S01]  /*5cf0*/  UMOV UR11, 0x3f624924 ;  /* 0x3f624924000b7882 */ /* 0x000fe20000000000 */
[----:B------:R-:W-:-:S05]  /*5d00*/  DFMA R56, R60, -R118, R56 ;  /* 0x800000763c38722b */ /* 0x000fca0000000038 */
[----:B------:R-:W-:Y:S01]  /*5d10*/  DFMA R62, R64, R62, UR10 ;  /* 0x0000000a403e7e2b */ /* 0x000fe2000800003e */
[----:B------:R-:W-:Y:S01]  /*5d20*/  UMOV UR10, 0x99999dfb ;  /* 0x99999dfb000a7882 */ /* 0x000fe20000000000 */
[----:B------:R-:W-:Y:S01]  /*5d30*/  UMOV UR11, 0x3f899999 ;  /* 0x3f899999000b7882 */ /* 0x000fe20000000000 */
[----:B------:R-:W-:Y:S02]  /*5d40*/  DMUL R56, R58, R56 ;  /* 0x000000383a387228 */ /* 0x000fe40000000000 */
[----:B------:R-:W-:-:S03]  /*5d50*/  DFMA R58, R118, R118, -R66 ;  /* 0x00000076763a722b */ /* 0x000fc60000000842 */
[----:B------:R-:W-:Y:S01]  /*5d60*/  DFMA R62, R64, R62, UR10 ;  /* 0x0000000a403e7e2b */ /* 0x000fe2000800003e */
[----:B------:R-:W-:Y:S01]  /*5d70*/  UMOV UR10, 0x55555555 ;  /* 0x55555555000a7882 */ /* 0x000fe20000000000 */
[----:B------:R-:W-:-:S06]  /*5d80*/  UMOV UR11, 0x3fb55555 ;  /* 0x3fb55555000b7882 */ /* 0x000fcc0000000000 */
[----:B------:R-:W-:-:S08]  /*5d90*/  DFMA R112, R64, R62, UR10 ;  /* 0x0000000a40707e2b */ /* 0x000fd0000800003e */
[----:B------:R-:W-:Y:S01]  /*5da0*/  DADD R60, -R112, UR10 ;  /* 0x0000000a703c7e29 */ /* 0x000fe20008000100 */
[----:B------:R-:W-:Y:S01]  /*5db0*/  UMOV UR10, 0xb9e7b0 ;  /* 0x00b9e7b0000a7882 */ /* 0x000fe20000000000 */
[----:B------:R-:W-:-:S06]  /*5dc0*/  UMOV UR11, 0x3c46a4cb ;  /* 0x3c46a4cb000b7882 */ /* 0x000fcc0000000000 */
[----:B------:R-:W-:Y:S01]  /*5dd0*/  DFMA R60, R64, R62, R60 ;  /* 0x0000003e403c722b */ /* 0x000fe2000000003c */
[----:B------:R-:W-:Y:S02]  /*5de0*/  VIADD R65, R57, 0x100000 ;  /* 0x0010000039417836 */ /* 0x000fe40000000000 */
[----:B------:R-:W-:-:S05]  /*5df0*/  IMAD.MOV.U32 R64, RZ, RZ, R56 ;  /* 0x000000ffff407224 */ /* 0x000fca00078e0038 */
[----:B------:R-:W-:Y:S01]  /*5e00*/  DADD R60, R60, -UR10 ;  /* 0x8000000a3c3c7e29 */ /* 0x000fe20008000000 */
[----:B------:R-:W-:Y:S01]  /*5e10*/  UMOV UR10, 0x80000000 ;  /* 0x80000000000a7882 */ /* 0x000fe20000000000 */
[C---:B------:R-:W-:Y:S01]  /*5e20*/  DFMA R64, R118.reuse, R64, R58 ;  /* 0x000000407640722b */ /* 0x040fe2000000003a */
[----:B------:R-:W-:Y:S01]  /*5e30*/  UMOV UR11, 0x43300000 ;  /* 0x43300000000b7882 */ /* 0x000fe20000000000 */
[----:B------:R-:W-:-:S08]  /*5e40*/  DMUL R58, R118, R66 ;  /* 0x00000042763a7228 */ /* 0x000fd00000000000 */
[----:B------:R-:W-:-:S08]  /*5e50*/  DFMA R62, R118, R66, -R58 ;  /* 0x00000042763e722b */ /* 0x000fd0000000083a */
[----:B------:R-:W-:-:S08]  /*5e60*/  DFMA R62, R56, R66, R62 ;  /* 0x00000042383e722b */ /* 0x000fd0000000003e */
[----:B------:R-:W-:Y:S02]  /*5e70*/  DFMA R62, R118, R64, R62 ;  /* 0x00000040763e722b */ /* 0x000fe4000000003e */
[----:B------:R-:W-:-:S08]  /*5e80*/  DADD R64, R112, R60 ;  /* 0x0000000070407229 */ /* 0x000fd0000000003c */
[----:B------:R-:W-:Y:S02]  /*5e90*/  DMUL R66, R64, R58 ;  /* 0x0000003a40427228 */ /* 0x000fe40000000000 */
[----:B------:R-:W-:-:S06]  /*5ea0*/  DADD R112, R112, -R64 ;  /* 0x0000000070707229 */ /* 0x000fcc0000000840 */
[----:B------:R-:W-:Y:S02]  /*5eb0*/  DFMA R114, R64, R58, -R66 ;  /* 0x0000003a4072722b */ /* 0x000fe40000000842 */
[----:B------:R-:W-:-:S06]  /*5ec0*/  DADD R112, R60, R112 ;  /* 0x000000003c707229 */ /* 0x000fcc0000000070 */
[----:B------:R-:W-:-:S08]  /*5ed0*/  DFMA R62, R64, R62, R114 ;  /* 0x0000003e403e722b */ /* 0x000fd00000000072 */
[----:B------:R-:W-:-:S08]  /*5ee0*/  DFMA R62, R112, R58, R62 ;  /* 0x0000003a703e722b */ /* 0x000fd0000000003e */
[----:B------:R-:W-:-:S08]  /*5ef0*/  DADD R58, R66, R62 ;  /* 0x00000000423a7229 */ /* 0x000fd0000000003e */
[--C-:B------:R-:W-:Y:S02]  /*5f00*/  DADD R60, R118, R58.reuse ;  /* 0x00000000763c7229 */ /* 0x100fe4000000003a */
[----:B------:R-:W-:-:S06]  /*5f10*/  DADD R66, R66, -R58 ;  /* 0x0000000042427229 */ /* 0x000fcc000000083a */
[----:B------:R-:W-:Y:S02]  /*5f20*/  DADD R118, R118, -R60 ;  /* 0x0000000076767229 */ /* 0x000fe4000000083c */
[----:B------:R-:W-:-:S06]  /*5f30*/  DADD R66, R62, R66 ;  /* 0x000000003e427229 */ /* 0x000fcc0000000042 */
[----:B------:R-:W-:Y:S01]  /*5f40*/  DADD R118, R58, R118 ;  /* 0x000000003a767229 */ /* 0x000fe20000000076 */
[C---:B------:R-:W-:Y:S02]  /*5f50*/  VIADD R58, R117.reuse, 0xfffffc01 ;  /* 0xfffffc01753a7836 */ /* 0x040fe40000000000 */
[----:B------:R-:W-:Y:S02]  /*5f60*/  @P1 VIADD R58, R117, 0xfffffc02 ;  /* 0xfffffc02753a1836 */ /* 0x000fe40000000000 */
[----:B------:R-:W-:-:S03]  /*5f70*/  IMAD.MOV.U32 R59, RZ, RZ, 0x43300000 ;  /* 0x43300000ff3b7424 */ /* 0x000fc600078e00ff */
[----:B------:R-:W-:Y:S01]  /*5f80*/  DADD R66, R66, R118 ;  /* 0x0000000042427229 */ /* 0x000fe20000000076 */
[----:B------:R-:W-:-:S06]  /*5f90*/  LOP3.LUT R58, R58, 0x80000000, RZ, 0x3c, !PT ;  /* 0x800000003a3a7812 */ /* 0x000fcc00078e3cff */
[----:B------:R-:W-:Y:S01]  /*5fa0*/  DADD R62, R58, -UR10 ;  /* 0x8000000a3a3e7e29 */ /* 0x000fe20008000000 */
[----:B------:R-:W-:Y:S01]  /*5fb0*/  UMOV UR10, 0xfefa39ef ;  /* 0xfefa39ef000a7882 */ /* 0x000fe20000000000 */
[----:B------:R-:W-:Y:S01]  /*5fc0*/  DADD R56, R56, R66 ;  /* 0x0000000038387229 */ /* 0x000fe20000000042 */
[----:B------:R-:W-:-:S07]  /*5fd0*/  UMOV UR11, 0x3fe62e42 ;  /* 0x3fe62e42000b7882 */ /* 0x000fce0000000000 */
[----:B------:R-:W-:-:S08]  /*5fe0*/  DADD R64, R60, R56 ;  /* 0x000000003c407229 */ /* 0x000fd00000000038 */
[--C-:B------:R-:W-:Y:S02]  /*5ff0*/  DFMA R58, R62, UR10, R64.reuse ;  /* 0x0000000a3e3a7c2b */ /* 0x100fe40008000040 */
[----:B------:R-:W-:-:S06]  /*6000*/  DADD R66, R60, -R64 ;  /* 0x000000003c427229 */ /* 0x000fcc0000000840 */
[----:B------:R-:W-:Y:S02]  /*6010*/  DFMA R60, R62, -UR10, R58 ;  /* 0x8000000a3e3c7c2b */ /* 0x000fe4000800003a */
[----:B------:R-:W-:-:S06]  /*6020*/  DADD R66, R56, R66 ;  /* 0x0000000038427229 */ /* 0x000fcc0000000042 */
[----:B------:R-:W-:Y:S01]  /*6030*/  DADD R60, -R64, R60 ;  /* 0x00000000403c7229 */ /* 0x000fe2000000013c */
[----:B------:R-:W-:Y:S02]  /*6040*/  IMAD.MOV.U32 R64, RZ, RZ, 0x652b82fe ;  /* 0x652b82feff407424 */ /* 0x000fe400078e00ff */
[----:B------:R-:W-:-:S05]  /*6050*/  IMAD.MOV.U32 R65, RZ, RZ, 0x3ff71547 ;  /* 0x3ff71547ff417424 */ /* 0x000fca00078e00ff */
[----:B------:R-:W-:-:S08]  /*6060*/  DADD R60, R66, -R60 ;  /* 0x00000000423c7229 */ /* 0x000fd0000000083c */
[----:B------:R-:W-:-:S08]  /*6070*/  DFMA R62, R62, UR12, R60 ;  /* 0x0000000c3e3e7c2b */ /* 0x000fd0000800003c */
[----:B------:R-:W-:-:S08]  /*6080*/  DADD R60, R58, R62 ;  /* 0x000000003a3c7229 */ /* 0x000fd0000000003e */
[----:B------:R-:W-:Y:S02]  /*6090*/  DADD R58, R58, -R60 ;  /* 0x000000003a3a7229 */ /* 0x000fe4000000083c */
[----:B------:R-:W-:-:S06]  /*60a0*/  DMUL R56, R60, 3 ;  /* 0x400800003c387828 */ /* 0x000fcc0000000000 */
[----:B------:R-:W-:Y:S02]  /*60b0*/  DADD R58, R62, R58 ;  /* 0x000000003e3a7229 */ /* 0x000fe4000000003a */
[----:B------:R-:W-:-:S08]  /*60c0*/  DFMA R60, R60, 3, -R56 ;  /* 0x400800003c3c782b */ /* 0x000fd00000000838 */
[----:B------:R-:W-:-:S08]  /*60d0*/  DFMA R60, R58, 3, R60 ;  /* 0x400800003a3c782b */ /* 0x000fd0000000003c */
[----:B------:R-:W-:-:S08]  /*60e0*/  DADD R66, R56, R60 ;  /* 0x0000000038427229 */ /* 0x000fd0000000003c */
[----:B------:R-:W-:Y:S02]  /*60f0*/  DFMA R64, R66, R64, 6.75539944105574400000e+15 ;  /* 0x433800004240742b */ /* 0x000fe40000000040 */
[----:B------:R-:W-:Y:S01]  /*6100*/  FSETP.GEU.AND P0, PT, |R67|, 4.1917929649353027344, PT ;  /* 0x4086232b4300780b */ /* 0x000fe20003f0e200 */
[----:B------:R-:W-:-:S05]  /*6110*/  DADD R56, R56, -R66 ;  /* 0x0000000038387229 */ /* 0x000fca0000000842 */
[----:B------:R-:W-:-:S03]  /*6120*/  DADD R58, R64, -6.75539944105574400000e+15 ;  /* 0xc3380000403a7429 */ /* 0x000fc60000000000 */
[----:B------:R-:W-:-:S05]  /*6130*/  DADD R60, R60, R56 ;  /* 0x000000003c3c7229 */ /* 0x000fca0000000038 */
[----:B------:R-:W-:Y:S01]  /*6140*/  DFMA R62, R58, -UR10, R66 ;  /* 0x8000000a3a3e7c2b */ /* 0x000fe20008000042 */
[----:B------:R-:W-:Y:S01]  /*6150*/  UMOV UR10, 0x3b39803f ;  /* 0x3b39803f000a7882 */ /* 0x000fe20000000000 */
[----:B------:R-:W-:-:S06]  /*6160*/  UMOV UR11, 0x3c7abc9e ;  /* 0x3c7abc9e000b7882 */ /* 0x000fcc0000000000 */
[----:B------:R-:W-:Y:S01]  /*6170*/  DFMA R62, R58, -UR10, R62 ;  /* 0x8000000a3a3e7c2b */ /* 0x000fe2000800003e */
[----:B------:R-:W-:Y:S01]  /*6180*/  UMOV UR10, 0x69ce2bdf ;  /* 0x69ce2bdf000a7882 */ /* 0x000fe20000000000 */
[----:B------:R-:W-:Y:S01]  /*6190*/  IMAD.MOV.U32 R58, RZ, RZ, -0x35dec16 ;  /* 0xfca213eaff3a7424 */ /* 0x000fe200078e00ff */
[----:B------:R-:W-:Y:S01]  /*61a0*/  UMOV UR11, 0x3e5ade15 ;  /* 0x3e5ade15000b7882 */ /* 0x000fe20000000000 */
[----:B------:R-:W-:-:S06]  /*61b0*/  IMAD.MOV.U32 R59, RZ, RZ, 0x3e928af3 ;  /* 0x3e928af3ff3b7424 */ /* 0x000fcc00078e00ff */
[----:B------:R-:W-:Y:S01]  /*61c0*/  DFMA R58, R62, UR10, R58 ;  /* 0x0000000a3e3a7c2b */ /* 0x000fe2000800003a */
[----:B------:R-:W-:Y:S01]  /*61d0*/  UMOV UR10, 0x62401315 ;  /* 0x62401315000a7882 */ /* 0x000fe20000000000 */
[----:B------:R-:W-:-:S06]  /*61e0*/  UMOV UR11, 0x3ec71dee ;  /* 0x3ec71dee000b7882 */ /* 0x000fcc0000000000 */
[----:B------:R-:W-:Y:S01]  /*61f0*/  DFMA R58, R62, R58, UR10 ;  /* 0x0000000a3e3a7e2b */ /* 0x000fe2000800003a */
        /* <DEDUP_REMOVED lines=20> */
[----:B------:R-:W-:-:S08]  /*6340*/  DFMA R58, R62, R58, UR10 ;  /* 0x0000000a3e3a7e2b */ /* 0x000fd0000800003a */
[----:B------:R-:W-:-:S08]  /*6350*/  DFMA R58, R62, R58, 1 ;  /* 0x3ff000003e3a742b */ /* 0x000fd0000000003a */
[----:B------:R-:W-:-:S10]  /*6360*/  DFMA R58, R62, R58, 1 ;  /* 0x3ff000003e3a742b */ /* 0x000fd4000000003a */
[----:B------:R-:W-:Y:S02]  /*6370*/  IMAD R63, R64, 0x100000, R59 ;  /* 0x00100000403f7824 */ /* 0x000fe400078e023b */
[----:B------:R-:W-:Y:S01]  /*6380*/  IMAD.MOV.U32 R62, RZ, RZ, R58 ;  /* 0x000000ffff3e7224 */ /* 0x000fe200078e003a */
[----:B------:R-:W-:Y:S06]  /*6390*/  @!P0 BRA `(.L_x_98) ;  /* 0x0000000000308947 */ /* 0x000fec0003800000 */
[----:B------:R-:W-:Y:S01]  /*63a0*/  FSETP.GEU.AND P1, PT, |R67|, 4.2275390625, PT ;  /* 0x408748004300780b */ /* 0x000fe20003f2e200 */
[C---:B------:R-:W-:Y:S02]  /*63b0*/  DADD R62, R66.reuse, +INF ;  /* 0x7ff00000423e7429 */ /* 0x040fe40000000000 */
[----:B------:R-:W-:-:S08]  /*63c0*/  DSETP.GEU.AND P0, PT, R66, RZ, PT ;  /* 0x000000ff4200722a */ /* 0x000fd00003f0e000 */
[----:B------:R-:W-:Y:S02]  /*63d0*/  FSEL R62, R62, RZ, P0 ;  /* 0x000000ff3e3e7208 */ /* 0x000fe40000000000 */
[----:B------:R-:W-:Y:S02]  /*63e0*/  @!P1 LEA.HI R56, R64, R64, RZ, 0x1 ;  /* 0x0000004040389211 */ /* 0x000fe400078f08ff */
[----:B------:R-:W-:Y:S02]  /*63f0*/  FSEL R63, R63, RZ, P0 ;  /* 0x000000ff3f3f7208 */ /* 0x000fe40000000000 */
[----:B------:R-:W-:-:S05]  /*6400*/  @!P1 SHF.R.S32.HI R56, RZ, 0x1, R56 ;  /* 0x00000001ff389819 */ /* 0x000fca0000011438 */
[----:B------:R-:W-:Y:S02]  /*6410*/  @!P1 IMAD.IADD R57, R64, 0x1, -R56 ;  /* 0x0000000140399824 */ /* 0x000fe400078e0a38 */
[----:B------:R-:W-:Y:S02]  /*6420*/  @!P1 IMAD R59, R56, 0x100000, R59 ;  /* 0x00100000383b9824 */ /* 0x000fe400078e023b */
[----:B------:R-:W-:Y:S01]  /*6430*/  @!P1 IMAD.MOV.U32 R56, RZ, RZ, RZ ;  /* 0x000000ffff389224 */ /* 0x000fe200078e00ff */
[----:B------:R-:W-:-:S06]  /*6440*/  @!P1 LEA R57, R57, 0x3ff00000, 0x14 ;  /* 0x3ff0000039399811 */ /* 0x000fcc00078ea0ff */
[----:B------:R-:W-:-:S11]  /*6450*/  @!P1 DMUL R62, R58, R56 ;  /* 0x000000383a3e9228 */ /* 0x000fd60000000000 */
.L_x_98:
[----:B------:R-:W-:Y:S01]  /*6460*/  DFMA R60, R60, R62, R62 ;  /* 0x0000003e3c3c722b */ /* 0x000fe2000000003e */
[----:B------:R-:W-:Y:S01]  /*6470*/  IMAD.MOV.U32 R58, RZ, RZ, R0 ;  /* 0x000000ffff3a7224 */ /* 0x000fe200078e0000 */
[----:B------:R-:W-:Y:S01]  /*6480*/  DSETP.NEU.AND P0, PT, |R62|, +INF , PT ;  /* 0x7ff000003e00742a */ /* 0x000fe20003f0d200 */
[----:B------:R-:W-:-:S07]  /*6490*/  IMAD.MOV.U32 R59, RZ, RZ, 0x0 ;  /* 0x00000000ff3b7424 */ /* 0x000fce00078e00ff */
[----:B------:R-:W-:Y:S02]  /*64a0*/  FSEL R56, R62, R60, !P0 ;  /* 0x0000003c3e387208 */ /* 0x000fe40004000000 */
[----:B------:R-:W-:Y:S01]  /*64b0*/  FSEL R57, R63, R61, !P0 ;  /* 0x0000003d3f397208 */ /* 0x000fe20004000000 */
[----:B------:R-:W-:Y:S06]  /*64c0*/  RET.REL.NODEC R58 `(_Z27processDuffing1989RK4_ClDynPdS_S_S_S_S_S_S_S_S_S_S_PKdS1_S1_S1_S1_S1_S1_S1_S1_S1_S1_S1_S1_S1_S1_S1_jj) ;  /* 0xffffff983acc7950 */ /* 0x000fec0003c3ffff */
        .type           $_Z27processDuffing1989RK4_ClDynPdS_S_S_S_S_S_S_S_S_S_S_PKdS1_S1_S1_S1_S1_S1_S1_S1_S1_S1_S1_S1_S1_S1_S1_jj$__internal_trig_reduction_slowpathd,@function
        .size           $_Z27processDuffing1989RK4_ClDynPdS_S_S_S_S_S_S_S_S_S_S_PKdS1_S1_S1_S1_S1_S1_S1_S1_S1_S1_S1_S1_S1_S1_S1_jj$__internal_trig_reduction_slowpathd,(.L_x_108 - $_Z27processDuffing1989RK4_ClDynPdS_S_S_S_S_S_S_S_S_S_S_PKdS1_S1_S1_S1_S1_S1_S1_S1_S1_S1_S1_S1_S1_S1_S1_jj$__internal_trig_reduction_slowpathd)
$_Z27processDuffing1989RK4_ClDynPdS_S_S_S_S_S_S_S_S_S_S_PKdS1_S1_S1_S1_S1_S1_S1_S1_S1_S1_S1_S1_S1_S1_S1_jj$__internal_trig_reduction_slowpathd:
[----:B------:R-:W-:Y:S01]  /*64d0*/  SHF.R.U32.HI R115, RZ, 0x14, R67 ;  /* 0x00000014ff737819 */ /* 0x000fe20000011643 */
[----:B------:R-:W-:-:S03]  /*64e0*/  IMAD.MOV.U32 R59, RZ, RZ, RZ ;  /* 0x000000ffff3b7224 */ /* 0x000fc600078e00ff */
[----:B------:R-:W-:-:S04]  /*64f0*/  LOP3.LUT R0, R115, 0x7ff, RZ, 0xc0, !PT ;  /* 0x000007ff73007812 */ /* 0x000fc800078ec0ff */
[----:B------:R-:W-:-:S13]  /*6500*/  ISETP.NE.AND P0, PT, R0, 0x7ff, PT ;  /* 0x000007ff0000780c */ /* 0x000fda0003f05270 */
[----:B------:R-:W-:Y:S05]  /*6510*/  @!P0 BRA `(.L_x_99) ;  /* 0x0000000800548947 */ /* 0x000fea0003800000 */
[----:B------:R-:W-:Y:S01]  /*6520*/  VIADD R56, R0, 0xfffffc00 ;  /* 0xfffffc0000387836 */ /* 0x000fe20000000000 */
[----:B------:R-:W-:Y:S01]  /*6530*/  BSSY.RECONVERGENT B0, `(.L_x_100) ;  /* 0x0000032000007945 */ /* 0x000fe20003800200 */
[----:B------:R-:W-:-:S03]  /*6540*/  CS2R R120, SRZ ;  /* 0x0000000000787805 */ /* 0x000fc6000001ff00 */
[----:B------:R-:W-:Y:S02]  /*6550*/  SHF.R.U32.HI R0, RZ, 0x6, R56 ;  /* 0x00000006ff007819 */ /* 0x000fe40000011638 */
[----:B------:R-:W-:Y:S02]  /*6560*/  ISETP.GE.U32.AND P0, PT, R56, 0x80, PT ;  /* 0x000000803800780c */ /* 0x000fe40003f06070 */
[C---:B------:R-:W-:Y:S02]  /*6570*/  IADD3 R59, PT, PT, -R0.reuse, 0x13, RZ ;  /* 0x00000013003b7810 */ /* 0x040fe40007ffe1ff */
[----:B------:R-:W-:Y:S02]  /*6580*/  IADD3 R56, PT, PT, -R0, 0xf, RZ ;  /* 0x0000000f00387810 */ /* 0x000fe40007ffe1ff */
[----:B------:R-:W-:-:S04]  /*6590*/  SEL R59, R59, 0x12, P0 ;  /* 0x000000123b3b7807 */ /* 0x000fc80000000000 */
[----:B------:R-:W-:-:S13]  /*65a0*/  ISETP.GE.AND P0, PT, R56, R59, PT ;  /* 0x0000003b3800720c */ /* 0x000fda0003f06270 */
[----:B------:R-:W-:Y:S05]  /*65b0*/  @P0 BRA `(.L_x_101) ;  /* 0x0000000000a40947 */ /* 0x000fea0003800000 */
[----:B------:R-:W0:Y:S01]  /*65c0*/  LDC.64 R116, c[0x0][0x358] ;  /* 0x0000d600ff747b82 */ /* 0x000e220000000a00 */
[C---:B------:R-:W-:Y:S01]  /*65d0*/  SHF.L.U64.HI R61, R58.reuse, 0xb, R67 ;  /* 0x0000000b3a3d7819 */ /* 0x040fe20000010243 */
[----:B------:R-:W-:Y:S01]  /*65e0*/  BSSY.RECONVERGENT B1, `(.L_x_102) ;  /* 0x0000025000017945 */ /* 0x000fe20003800200 */
[----:B------:R-:W-:Y:S01]  /*65f0*/  IMAD.SHL.U32 R57, R58, 0x800, RZ ;  /* 0x000008003a397824 */ /* 0x000fe200078e00ff */
[----:B------:R-:W-:Y:S01]  /*6600*/  IADD3 R58, PT, PT, RZ, -R0, -R59 ;  /* 0x80000000ff3a7210 */ /* 0x000fe20007ffe83b */
[----:B------:R-:W-:Y:S01]  /*6610*/  IMAD.MOV.U32 R60, RZ, RZ, RZ ;  /* 0x000000ffff3c7224 */ /* 0x000fe200078e00ff */
[----:B------:R-:W-:Y:S02]  /*6620*/  LOP3.LUT R61, R61, 0x80000000, RZ, 0xfc, !PT ;  /* 0x800000003d3d7812 */ /* 0x000fe400078efcff */
[----:B------:R-:W-:-:S07]  /*6630*/  CS2R R120, SRZ ;  /* 0x0000000000787805 */ /* 0x000fce000001ff00 */
.L_x_103:
[----:B------:R-:W1:Y:S01]  /*6640*/  LDC.64 R62, c[0x4][RZ] ;  /* 0x01000000ff3e7b82 */ /* 0x000e620000000a00 */
[----:B0-----:R-:W-:Y:S02]  /*6650*/  R2UR UR10, R116 ;  /* 0x00000000740a72ca */ /* 0x001fe400000e0000 */
[----:B------:R-:W-:Y:S01]  /*6660*/  R2UR UR11, R117 ;  /* 0x00000000750b72ca */ /* 0x000fe200000e0000 */
[----:B-1----:R-:W-:-:S12]  /*6670*/  IMAD.WIDE R118, R56, 0x8, R62 ;  /* 0x0000000838767825 */ /* 0x002fd800078e023e */
[----:B------:R-:W2:Y:S01]  /*6680*/  LDG.E.64.CONSTANT R118, desc[UR10][R118.64] ;  /* 0x0000000a76767981 */ /* 0x000ea2000c1e9b00 */
[----:B------:R-:W-:Y:S02]  /*6690*/  IMAD.MOV.U32 R64, RZ, RZ, R120 ;  /* 0x000000ffff407224 */ /* 0x000fe400078e0078 */
[----:B------:R-:W-:Y:S02]  /*66a0*/  IMAD.MOV.U32 R65, RZ, RZ, R121 ;  /* 0x000000ffff417224 */ /* 0x000fe400078e0079 */
[----:B------:R-:W-:Y:S02]  /*66b0*/  VIADD R58, R58, 0x1 ;  /* 0x000000013a3a7836 */ /* 0x000fe40000000000 */
[----:B------:R-:W-:Y:S02]  /*66c0*/  VIADD R56, R56, 0x1 ;  /* 0x0000000138387836 */ /* 0x000fe40000000000 */
[----:B--2---:R-:W-:-:S04]  /*66d0*/  IMAD.WIDE.U32 R64, P2, R118, R57, R64 ;  /* 0x0000003976407225 */ /* 0x004fc80007840040 */
[----:B------:R-:W-:Y:S02]  /*66e0*/  IMAD R62, R118, R61, RZ ;  /* 0x0000003d763e7224 */ /* 0x000fe400078e02ff */
[C---:B------:R-:W-:Y:S02]  /*66f0*/  IMAD R63, R119.reuse, R57, RZ ;  /* 0x00000039773f7224 */ /* 0x040fe400078e02ff */
[----:B------:R-:W-:Y:S01]  /*6700*/  IMAD.MOV.U32 R120, RZ, RZ, R64 ;  /* 0x000000ffff787224 */ /* 0x000fe200078e0040 */
[----:B------:R-:W-:Y:S01]  /*6710*/  IADD3 R62, P0, PT, R62, R65, RZ ;  /* 0x000000413e3e7210 */ /* 0x000fe20007f1e0ff */
[----:B------:R-:W-:-:S03]  /*6720*/  IMAD.HI.U32 R64, R119, R61, RZ ;  /* 0x0000003d77407227 */ /* 0x000fc600078e00ff */
[----:B------:R-:W-:Y:S01]  /*6730*/  IADD3 R121, P1, PT, R63, R62, RZ ;  /* 0x0000003e3f797210 */ /* 0x000fe20007f3e0ff */
[----:B------:R-:W-:-:S04]  /*6740*/  IMAD.HI.U32 R62, R118, R61, RZ ;  /* 0x0000003d763e7227 */ /* 0x000fc800078e00ff */
[----:B------:R-:W-:Y:S02]  /*6750*/  IMAD.X R62, RZ, RZ, R62, P2 ;  /* 0x000000ffff3e7224 */ /* 0x000fe400010e063e */
[----:B------:R-:W-:-:S04]  /*6760*/  IMAD.HI.U32 R63, R119, R57, RZ ;  /* 0x00000039773f7227 */ /* 0x000fc800078e00ff */
[C---:B------:R-:W-:Y:S01]  /*6770*/  IMAD R65, R60.reuse, 0x8, R1 ;  /* 0x000000083c417824 */ /* 0x040fe200078e0201 */
[----:B------:R-:W-:Y:S01]  /*6780*/  IADD3.X R62, P0, PT, R63, R62, RZ, P0, !PT ;  /* 0x0000003e3f3e7210 */ /* 0x000fe2000071e4ff */
[----:B------:R-:W-:Y:S02]  /*6790*/  IMAD R63, R119, R61, RZ ;  /* 0x0000003d773f7224 */ /* 0x000fe400078e02ff */
[----:B------:R-:W-:Y:S01]  /*67a0*/  VIADD R60, R60, 0x1 ;  /* 0x000000013c3c7836 */ /* 0x000fe20000000000 */
[----:B------:R0:W-:Y:S01]  /*67b0*/  STL.64 [R65], R120 ;  /* 0x0000007841007387 */ /* 0x0001e20000100a00 */
[----:B------:R-:W-:Y:S01]  /*67c0*/  IMAD.X R64, RZ, RZ, R64, P0 ;  /* 0x000000ffff407224 */ /* 0x000fe200000e0640 */
[----:B------:R-:W-:Y:S02]  /*67d0*/  ISETP.NE.AND P0, PT, R58, -0xf, PT ;  /* 0xfffffff13a00780c */ /* 0x000fe40003f05270 */
[----:B------:R-:W-:-:S05]  /*67e0*/  IADD3.X R62, P1, PT, R63, R62, RZ, P1, !PT ;  /* 0x0000003e3f3e7210 */ /* 0x000fca0000f3e4ff */
[----:B------:R-:W-:Y:S02]  /*67f0*/  IMAD.X R63, RZ, RZ, R64, P1 ;  /* 0x000000ffff3f7224 */ /* 0x000fe400008e0640 */
[----:B0-----:R-:W-:Y:S02]  /*6800*/  IMAD.MOV.U32 R120, RZ, RZ, R62 ;  /* 0x000000ffff787224 */ /* 0x001fe400078e003e */
[----:B------:R-:W-:Y:S02]  /*6810*/  IMAD.MOV.U32 R121, RZ, RZ, R63 ;  /* 0x000000ffff797224 */ /* 0x000fe400078e003f */
[----:B------:R-:W-:Y:S05]  /*6820*/  @P0 BRA `(.L_x_103) ;  /* 0xfffffffc00840947 */ /* 0x000fea000383ffff */
[----:B------:R-:W-:Y:S05]  /*6830*/  BSYNC.RECONVERGENT B1 ;  /* 0x0000000000017941 */ /* 0x000fea0003800200 */
.L_x_102:
[----:B------:R-:W-:-:S07]  /*6840*/  IMAD.MOV.U32 R56, RZ, RZ, R59 ;  /* 0x000000ffff387224 */ /* 0x000fce00078e003b */
.L_x_101:
[----:B------:R-:W-:Y:S05]  /*6850*/  BSYNC.RECONVERGENT B0 ;  /* 0x0000000000007941 */ /* 0x000fea0003800200 */
.L_x_100:
[----:B------:R-:W-:Y:S01]  /*6860*/  LOP3.LUT P0, R115, R115, 0x3f, RZ, 0xc0, !PT ;  /* 0x0000003f73737812 */ /* 0x000fe2000780c0ff */
[----:B------:R-:W-:-:S04]  /*6870*/  IMAD.IADD R0, R0, 0x1, R56 ;  /* 0x0000000100007824 */ /* 0x000fc800078e0238 */
[----:B------:R-:W-:-:S05]  /*6880*/  IMAD.U32 R65, R0, 0x8, R1 ;  /* 0x0000000800417824 */ /* 0x000fca00078e0001 */
[----:B------:R0:W-:Y:S04]  /*6890*/  STL.64 [R65+-0x78], R120 ;  /* 0xffff887841007387 */ /* 0x0001e80000100a00 */
[----:B------:R-:W2:Y:S04]  /*68a0*/  @P0 LDL.64 R60, [R1+0x8] ;  /* 0x00000800013c0983 */ /* 0x000ea80000100a00 */
[----:B------:R-:W3:Y:S04]  /*68b0*/  LDL.64 R56, [R1+0x10] ;  /* 0x0000100001387983 */ /* 0x000ee80000100a00 */
[----:B------:R-:W4:Y:S01]  /*68c0*/  LDL.64 R58, [R1+0x18] ;  /* 0x00001800013a7983 */ /* 0x000f220000100a00 */
[----:B------:R-:W-:Y:S01]  /*68d0*/  BSSY.RECONVERGENT B0, `(.L_x_104) ;  /* 0x0000035000007945 */ /* 0x000fe20003800200 */
[----:B--2---:R-:W-:-:S02]  /*68e0*/  @P0 SHF.R.U64 R63, R60, 0x1, R61 ;  /* 0x000000013c3f0819 */ /* 0x004fc4000000123d */
[----:B------:R-:W-:Y:S02]  /*68f0*/  @P0 SHF.R.U32.HI R0, RZ, 0x1, R61 ;  /* 0x00000001ff000819 */ /* 0x000fe4000001163d */
[----:B------:R-:W-:Y:S02]  /*6900*/  @P0 LOP3.LUT R61, R115, 0x3f, RZ, 0x3c, !PT ;  /* 0x0000003f733d0812 */ /* 0x000fe400078e3cff */
[C---:B---3--:R-:W-:Y:S02]  /*6910*/  @P0 SHF.L.U32 R60, R56.reuse, R115, RZ ;  /* 0x00000073383c0219 */ /* 0x048fe400000006ff */
[----:B------:R-:W-:Y:S02]  /*6920*/  @P0 SHF.R.U64 R63, R63, R61, R0 ;  /* 0x0000003d3f3f0219 */ /* 0x000fe40000001200 */
[--C-:B------:R-:W-:Y:S02]  /*6930*/  @P0 SHF.R.U32.HI R62, RZ, 0x1, R57.reuse ;  /* 0x00000001ff3e0819 */ /* 0x100fe40000011639 */
[----:B------:R-:W-:-:S02]  /*6940*/  @P0 SHF.R.U64 R64, R56, 0x1, R57 ;  /* 0x0000000138400819 */ /* 0x000fc40000001239 */
[----:B0-----:R-:W-:Y:S02]  /*6950*/  @P0 SHF.L.U64.HI R65, R56, R115, R57 ;  /* 0x0000007338410219 */ /* 0x001fe40000010239 */
[----:B------:R-:W-:Y:S02]  /*6960*/  @P0 SHF.R.U32.HI R0, RZ, R61, R0 ;  /* 0x0000003dff000219 */ /* 0x000fe40000011600 */
[----:B------:R-:W-:Y:S02]  /*6970*/  @P0 LOP3.LUT R56, R60, R63, RZ, 0xfc, !PT ;  /* 0x0000003f3c380212 */ /* 0x000fe400078efcff */
[----:B----4-:R-:W-:Y:S02]  /*6980*/  @P0 SHF.L.U32 R60, R58, R115, RZ ;  /* 0x000000733a3c0219 */ /* 0x010fe400000006ff */
[----:B------:R-:W-:Y:S02]  /*6990*/  @P0 SHF.R.U64 R63, R64, R61, R62 ;  /* 0x0000003d403f0219 */ /* 0x000fe4000000123e */
[----:B------:R-:W-:Y:S01]  /*69a0*/  @P0 LOP3.LUT R57, R65, R0, RZ, 0xfc, !PT ;  /* 0x0000000041390212 */ /* 0x000fe200078efcff */
[----:B------:R-:W-:Y:S01]  /*69b0*/  IMAD.SHL.U32 R0, R56, 0x4, RZ ;  /* 0x0000000438007824 */ /* 0x000fe200078e00ff */
[----:B------:R-:W-:-:S02]  /*69c0*/  @P0 SHF.L.U64.HI R115, R58, R115, R59 ;  /* 0x000000733a730219 */ /* 0x000fc4000001023b */
[----:B------:R-:W-:Y:S02]  /*69d0*/  @P0 SHF.R.U32.HI R62, RZ, R61, R62 ;  /* 0x0000003dff3e0219 */ /* 0x000fe4000001163e */
[----:B------:R-:W-:Y:S02]  /*69e0*/  @P0 LOP3.LUT R58, R60, R63, RZ, 0xfc, !PT ;  /* 0x0000003f3c3a0212 */ /* 0x000fe400078efcff */
[----:B------:R-:W-:Y:S02]  /*69f0*/  SHF.L.U64.HI R56, R56, 0x2, R57 ;  /* 0x0000000238387819 */ /* 0x000fe40000010239 */
[----:B------:R-:W-:Y:S02]  /*6a00*/  @P0 LOP3.LUT R59, R115, R62, RZ, 0xfc, !PT ;  /* 0x0000003e733b0212 */ /* 0x000fe400078efcff */
[----:B------:R-:W-:Y:S02]  /*6a10*/  SHF.L.W.U32.HI R57, R57, 0x2, R58 ;  /* 0x0000000239397819 */ /* 0x000fe40000010e3a */
[----:B------:R-:W-:-:S02]  /*6a20*/  IADD3 RZ, P0, PT, RZ, -R0, RZ ;  /* 0x80000000ffff7210 */ /* 0x000fc40007f1e0ff */
[----:B------:R-:W-:Y:S02]  /*6a30*/  LOP3.LUT R61, RZ, R56, RZ, 0x33, !PT ;  /* 0x00000038ff3d7212 */ /* 0x000fe400078e33ff */
[----:B------:R-:W-:Y:S02]  /*6a40*/  SHF.L.W.U32.HI R60, R58, 0x2, R59 ;  /* 0x000000023a3c7819 */ /* 0x000fe40000010e3b */
[----:B------:R-:W-:Y:S02]  /*6a50*/  LOP3.LUT R62, RZ, R57, RZ, 0x33, !PT ;  /* 0x00000039ff3e7212 */ /* 0x000fe400078e33ff */
[----:B------:R-:W-:Y:S02]  /*6a60*/  IADD3.X R61, P0, PT, RZ, R61, RZ, P0, !PT ;  /* 0x0000003dff3d7210 */ /* 0x000fe4000071e4ff */
[----:B------:R-:W-:Y:S02]  /*6a70*/  LOP3.LUT R58, RZ, R60, RZ, 0x33, !PT ;  /* 0x0000003cff3a7212 */ /* 0x000fe400078e33ff */
[----:B------:R-:W-:-:S02]  /*6a80*/  IADD3.X R62, P1, PT, RZ, R62, RZ, P0, !PT ;  /* 0x0000003eff3e7210 */ /* 0x000fc4000073e4ff */
[----:B------:R-:W-:-:S03]  /*6a90*/  ISETP.GT.U32.AND P2, PT, R57, -0x1, PT ;  /* 0xffffffff3900780c */ /* 0x000fc60003f44070 */
[----:B------:R-:W-:Y:S01]  /*6aa0*/  IMAD.X R63, RZ, RZ, R58, P1 ;  /* 0x000000ffff3f7224 */ /* 0x000fe200008e063a */
[----:B------:R-:W-:-:S04]  /*6ab0*/  ISETP.GT.AND.EX P0, PT, R60, -0x1, PT, P2 ;  /* 0xffffffff3c00780c */ /* 0x000fc80003f04320 */
[----:B------:R-:W-:Y:S02]  /*6ac0*/  SEL R58, R60, R63, P0 ;  /* 0x0000003f3c3a7207 */ /* 0x000fe40000000000 */
[----:B------:R-:W-:Y:S02]  /*6ad0*/  SEL R57, R57, R62, P0 ;  /* 0x0000003e39397207 */ /* 0x000fe40000000000 */
[----:B------:R-:W-:Y:S02]  /*6ae0*/  ISETP.NE.U32.AND P1, PT, R58, RZ, PT ;  /* 0x000000ff3a00720c */ /* 0x000fe40003f25070 */
[----:B------:R-:W-:Y:S02]  /*6af0*/  SEL R61, R56, R61, P0 ;  /* 0x0000003d383d7207 */ /* 0x000fe40000000000 */
[----:B------:R-:W-:Y:S01]  /*6b00*/  SEL R64, R57, R58, !P1 ;  /* 0x0000003a39407207 */ /* 0x000fe20004800000 */
[----:B------:R-:W-:-:S03]  /*6b10*/  @!P0 IMAD.MOV R0, RZ, RZ, -R0 ;  /* 0x000000ffff008224 */ /* 0x000fc600078e0a00 */
[----:B------:R-:W0:Y:S02]  /*6b20*/  FLO.U32 R63, R64 ;  /* 0x00000040003f7300 */ /* 0x000e2400000e0000 */
[C---:B0-----:R-:W-:Y:S02]  /*6b30*/  IADD3 R62, PT, PT, -R63.reuse, 0x1f, RZ ;  /* 0x0000001f3f3e7810 */ /* 0x041fe40007ffe1ff */
[----:B------:R-:W-:-:S03]  /*6b40*/  IADD3 R63, PT, PT, -R63, 0x3f, RZ ;  /* 0x0000003f3f3f7810 */ /* 0x000fc60007ffe1ff */
[----:B------:R-:W-:-:S05]  /*6b50*/  @P1 IMAD.MOV R63, RZ, RZ, R62 ;  /* 0x000000ffff3f1224 */ /* 0x000fca00078e023e */
[----:B------:R-:W-:-:S13]  /*6b60*/  ISETP.NE.AND P1, PT, R63, RZ, PT ;  /* 0x000000ff3f00720c */ /* 0x000fda0003f25270 */
[----:B------:R-:W-:Y:S05]  /*6b70*/  @!P1 BRA `(.L_x_105) ;  /* 0x0000000000289947 */ /* 0x000fea0003800000 */
[----:B------:R-:W-:Y:S02]  /*6b80*/  LOP3.LUT R56, R63, 0x3f, RZ, 0xc0, !PT ;  /* 0x0000003f3f387812 */ /* 0x000fe400078ec0ff */
[--C-:B------:R-:W-:Y:S02]  /*6b90*/  SHF.R.U64 R0, R0, 0x1, R61.reuse ;  /* 0x0000000100007819 */ /* 0x100fe4000000123d */
[CC--:B------:R-:W-:Y:S02]  /*6ba0*/  SHF.L.U64.HI R58, R57.reuse, R56.reuse, R58 ;  /* 0x00000038393a7219 */ /* 0x0c0fe4000001023a */
[----:B------:R-:W-:Y:S02]  /*6bb0*/  SHF.L.U32 R57, R57, R56, RZ ;  /* 0x0000003839397219 */ /* 0x000fe400000006ff */
[----:B------:R-:W-:Y:S02]  /*6bc0*/  SHF.R.U32.HI R61, RZ, 0x1, R61 ;  /* 0x00000001ff3d7819 */ /* 0x000fe4000001163d */
[----:B------:R-:W-:-:S04]  /*6bd0*/  LOP3.LUT R56, R63, 0x3f, RZ, 0xc, !PT ;  /* 0x0000003f3f387812 */ /* 0x000fc800078e0cff */
[-CC-:B------:R-:W-:Y:S02]  /*6be0*/  SHF.R.U64 R0, R0, R56.reuse, R61.reuse ;  /* 0x0000003800007219 */ /* 0x180fe4000000123d */
[----:B------:R-:W-:Y:S02]  /*6bf0*/  SHF.R.U32.HI R61, RZ, R56, R61 ;  /* 0x00000038ff3d7219 */ /* 0x000fe4000001163d */
[----:B------:R-:W-:Y:S02]  /*6c00*/  LOP3.LUT R57, R57, R0, RZ, 0xfc, !PT ;  /* 0x0000000039397212 */ /* 0x000fe400078efcff */
[----:B------:R-:W-:-:S07]  /*6c10*/  LOP3.LUT R58, R58, R61, RZ, 0xfc, !PT ;  /* 0x0000003d3a3a7212 */ /* 0x000fce00078efcff */
.L_x_105:
[----:B------:R-:W-:Y:S05]  /*6c20*/  BSYNC.RECONVERGENT B0 ;  /* 0x0000000000007941 */ /* 0x000fea0003800200 */
.L_x_104:
[----:B------:R-:W-:Y:S01]  /*6c30*/  IMAD.WIDE.U32 R114, R57, 0x2168c235, RZ ;  /* 0x2168c23539727825 */ /* 0x000fe200078e00ff */
[----:B------:R-:W-:-:S03]  /*6c40*/  SHF.R.U32.HI R59, RZ, 0x1e, R59 ;  /* 0x0000001eff3b7819 */ /* 0x000fc6000001163b */
[----:B------:R-:W-:Y:S01]  /*6c50*/  IMAD.MOV.U32 R64, RZ, RZ, R115 ;  /* 0x000000ffff407224 */ /* 0x000fe200078e0073 */
[----:B------:R-:W-:Y:S01]  /*6c60*/  IADD3 RZ, P1, PT, R114, R114, RZ ;  /* 0x0000007272ff7210 */ /* 0x000fe20007f3e0ff */
[----:B------:R-:W-:Y:S01]  /*6c70*/  IMAD.MOV.U32 R65, RZ, RZ, RZ ;  /* 0x000000ffff417224 */ /* 0x000fe200078e00ff */
[----:B------:R-:W-:Y:S01]  /*6c80*/  LEA.HI R59, R60, R59, RZ, 0x1 ;  /* 0x0000003b3c3b7211 */ /* 0x000fe200078f08ff */
[----:B------:R-:W-:-:S04]  /*6c90*/  IMAD.HI.U32 R0, R58, -0x36f0255e, RZ ;  /* 0xc90fdaa23a007827 */ /* 0x000fc800078e00ff */
[----:B------:R-:W-:-:S04]  /*6ca0*/  IMAD.WIDE.U32 R64, R57, -0x36f0255e, R64 ;  /* 0xc90fdaa239407825 */ /* 0x000fc800078e0040 */
[----:B------:R-:W-:-:S04]  /*6cb0*/  IMAD.WIDE.U32 R64, P2, R58, 0x2168c235, R64 ;  /* 0x2168c2353a407825 */ /* 0x000fc80007840040 */
[----:B------:R-:W-:Y:S01]  /*6cc0*/  IMAD R58, R58, -0x36f0255e, RZ ;  /* 0xc90fdaa23a3a7824 */ /* 0x000fe200078e02ff */
[----:B------:R-:W-:Y:S01]  /*6cd0*/  IADD3.X RZ, P1, PT, R64, R64, RZ, P1, !PT ;  /* 0x0000004040ff7210 */ /* 0x000fe20000f3e4ff */
[----:B------:R-:W-:-:S03]  /*6ce0*/  IMAD.X R56, RZ, RZ, R0, P2 ;  /* 0x000000ffff387224 */ /* 0x000fc600010e0600 */
[----:B------:R-:W-:-:S04]  /*6cf0*/  IADD3 R0, P2, PT, R58, R65, RZ ;  /* 0x000000413a007210 */ /* 0x000fc80007f5e0ff */
[C---:B------:R-:W-:Y:S01]  /*6d00*/  ISETP.GT.U32.AND P3, PT, R0.reuse, RZ, PT ;  /* 0x000000ff0000720c */ /* 0x040fe20003f64070 */
[----:B------:R-:W-:Y:S01]  /*6d10*/  IMAD.X R56, RZ, RZ, R56, P2 ;  /* 0x000000ffff387224 */ /* 0x000fe200010e0638 */
[----:B------:R-:W-:-:S04]  /*6d20*/  IADD3.X R57, P2, PT, R0, R0, RZ, P1, !PT ;  /* 0x0000000000397210 */ /* 0x000fc80000f5e4ff */
[C---:B------:R-:W-:Y:S01]  /*6d30*/  ISETP.GT.AND.EX P1, PT, R56.reuse, RZ, PT, P3 ;  /* 0x000000ff3800720c */ /* 0x040fe20003f24330 */
[----:B------:R-:W-:-:S03]  /*6d40*/  IMAD.X R61, R56, 0x1, R56, P2 ;  /* 0x00000001383d7824 */ /* 0x000fc600010e0638 */
[----:B------:R-:W-:Y:S02]  /*6d50*/  SEL R57, R57, R0, P1 ;  /* 0x0000000039397207 */ /* 0x000fe40000800000 */
[----:B------:R-:W-:Y:S02]  /*6d60*/  SEL R0, R61, R56, P1 ;  /* 0x000000383d007207 */ /* 0x000fe40000800000 */
[----:B------:R-:W-:Y:S02]  /*6d70*/  IADD3 R57, P2, PT, R57, 0x1, RZ ;  /* 0x0000000139397810 */ /* 0x000fe40007f5e0ff */
[----:B------:R-:W-:Y:S02]  /*6d80*/  SEL R56, RZ, 0xffffffff, !P1 ;  /* 0xffffffffff387807 */ /* 0x000fe40004800000 */
[----:B------:R-:W-:Y:S01]  /*6d90*/  LOP3.LUT P1, R67, R67, 0x80000000, RZ, 0xc0, !PT ;  /* 0x8000000043437812 */ /* 0x000fe2000782c0ff */
[----:B------:R-:W-:Y:S02]  /*6da0*/  IMAD.X R0, RZ, RZ, R0, P2 ;  /* 0x000000ffff007224 */ /* 0x000fe400010e0600 */
[----:B------:R-:W-:Y:S01]  /*6db0*/  IMAD.IADD R56, R56, 0x1, -R63 ;  /* 0x0000000138387824 */ /* 0x000fe200078e0a3f */
[----:B------:R-:W-:-:S02]  /*6dc0*/  @!P0 LOP3.LUT R67, R67, 0x80000000, RZ, 0x3c, !PT ;  /* 0x8000000043438812 */ /* 0x000fc400078e3cff */
[----:B------:R-:W-:Y:S01]  /*6dd0*/  SHF.R.U64 R57, R57, 0xa, R0 ;  /* 0x0000000a39397819 */ /* 0x000fe20000001200 */
[----:B------:R-:W-:-:S03]  /*6de0*/  IMAD.SHL.U32 R56, R56, 0x100000, RZ ;  /* 0x0010000038387824 */ /* 0x000fc600078e00ff */
[----:B------:R-:W-:-:S03]  /*6df0*/  IADD3 R57, P2, PT, R57, 0x1, RZ ;  /* 0x0000000139397810 */ /* 0x000fc60007f5e0ff */
[----:B------:R-:W-:Y:S01]  /*6e00*/  @P1 IMAD.MOV R59, RZ, RZ, -R59 ;  /* 0x000000ffff3b1224 */ /* 0x000fe200078e0a3b */
[----:B------:R-:W-:-:S04]  /*6e10*/  LEA.HI.X R0, R0, RZ, RZ, 0x16, P2 ;  /* 0x000000ff00007211 */ /* 0x000fc800010fb4ff */
[--C-:B------:R-:W-:Y:S02]  /*6e20*/  SHF.R.U64 R57, R57, 0x1, R0.reuse ;  /* 0x0000000139397819 */ /* 0x100fe40000001200 */
[----:B------:R-:W-:Y:S02]  /*6e30*/  SHF.R.U32.HI R61, RZ, 0x1, R0 ;  /* 0x00000001ff3d7819 */ /* 0x000fe40000011600 */
[----:B------:R-:W-:-:S04]  /*6e40*/  IADD3 R58, P2, P3, RZ, RZ, R57 ;  /* 0x000000ffff3a7210 */ /* 0x000fc80007b5e039 */
[----:B------:R-:W-:-:S04]  /*6e50*/  IADD3.X R56, PT, PT, R56, 0x3fe00000, R61, P2, P3 ;  /* 0x3fe0000038387810 */ /* 0x000fc800017e643d */
[----:B------:R-:W-:-:S07]  /*6e60*/  LOP3.LUT R67, R56, R67, RZ, 0xfc, !PT ;  /* 0x0000004338437212 */ /* 0x000fce00078efcff */
.L_x_99:
[----:B------:R-:W-:Y:S02]  /*6e70*/  IMAD.MOV.U32 R57, RZ, RZ, R67 ;  /* 0x000000ffff397224 */ /* 0x000fe400078e0043 */
[----:B------:R-:W-:Y:S02]  /*6e80*/  IMAD.MOV.U32 R67, RZ, RZ, 0x0 ;  /* 0x00000000ff437424 */ /* 0x000fe400078e00ff */
[----:B------:R-:W-:Y:S02]  /*6e90*/  IMAD.MOV.U32 R56, RZ, RZ, R58 ;  /* 0x000000ffff387224 */ /* 0x000fe400078e003a */
[----:B------:R-:W-:Y:S05]  /*6ea0*/  RET.REL.NODEC R66 `(_Z27processDuffing1989RK4_ClDynPdS_S_S_S_S_S_S_S_S_S_S_PKdS1_S1_S1_S1_S1_S1_S1_S1_S1_S1_S1_S1_S1_S1_S1_jj) ;  /* 0xffffff9042547950 */ /* 0x000fea0003c3ffff */
.L_x_106:
[----:B------:R-:W-:-:S00]  /*6eb0*/  BRA `(.L_x_106) ;  /* 0xfffffffc00fc7947 */ /* 0x000fc0000383ffff */
[----:B------:R-:W-:-:S00]  /*6ec0*/  NOP ;  /* 0x0000000000007918 */ /* 0x000fc00000000000 */
        /* <DEDUP_REMOVED lines=11> */
.L_x_108:


//--------------------- .nv.global.init           --------------------------
	.section	.nv.global.init,"aw",@progbits
	.align	16
.nv.global.init:
	.type		__cudart_sin_cos_coeffs,@object
	.size		__cudart_sin_cos_coeffs,(__cudart_i2opi_d - __cudart_sin_cos_coeffs)
__cudart_sin_cos_coeffs:
        /*0000*/ 	.byte	0x46, 0xd2, 0xb0, 0x2c, 0xf1, 0xe5, 0x5a, 0xbe, 0x92, 0xe3, 0xac, 0x69, 0xe3, 0x1d, 0xc7, 0x3e
        /*0010*/ 	.byte	0xa1, 0x62, 0xdb, 0x19, 0xa0, 0x01, 0x2a, 0xbf, 0x18, 0x08, 0x11, 0x11, 0x11, 0x11, 0x81, 0x3f
        /*0020*/ 	.byte	0x54, 0x55, 0x55, 0x55, 0x55, 0x55, 0xc5, 0xbf, 0x00, 0x00, 0x00, 0x00, 0x00, 0x00, 0x00, 0x00
        /*0030*/ 	.byte	0x00, 0x00, 0x00, 0x00, 0x00, 0x00, 0x00, 0x00, 0x64, 0x81, 0xfd, 0x20, 0x83, 0xff, 0xa8, 0xbd
        /*0040*/ 	.byte	0x28, 0x85, 0xef, 0xc1, 0xa7, 0xee, 0x21, 0x3e, 0xd9, 0xe6, 0x06, 0x8e, 0x4f, 0x7e, 0x92, 0xbe
        /*0050*/ 	.byte	0xe9, 0xbc, 0xdd, 0x19, 0xa0, 0x01, 0xfa, 0x3e, 0x47, 0x5d, 0xc1, 0x16, 0x6c, 0xc1, 0x56, 0xbf
        /*0060*/ 	.byte	0x51, 0x55, 0x55, 0x55, 0x55, 0x55, 0xa5, 0x3f, 0x00, 0x00, 0x00, 0x00, 0x00, 0x00, 0xe0, 0xbf
        /*0070*/ 	.byte	0x00, 0x00, 0x00, 0x00, 0x00, 0x00, 0xf0, 0x3f, 0x00, 0x00, 0x00, 0x00, 0x00, 0x00, 0x00, 0x00
	.type		__cudart_i2opi_d,@object
	.size		__cudart_i2opi_d,(.L_0 - __cudart_i2opi_d)
__cudart_i2opi_d:
        /* <DEDUP_REMOVED lines=9> */
.L_0:


//--------------------- .nv.shared.reserved.0     --------------------------
	.section	.nv.shared.reserved.0,"aw",@nobits
	.weak		__nv_reservedSMEM_offset_0_alias
	.size		__nv_reservedSMEM_offset_0_alias, 0, 64
	.other		__nv_reservedSMEM_offset_0_alias,@"STO_CUDA_RESERVED_SHARED STV_DEFAULT"
__nv_reservedSMEM_offset_0_alias:
	.zero		0
	.zero		64


//--------------------- .nv.constant0._Z27processDuffing1989RK4_ClDynPdS_S_S_S_S_S_S_S_S_S_S_PKdS1_S1_S1_S1_S1_S1_S1_S1_S1_S1_S1_S1_S1_S1_S1_jj --------------------------
	.section	.nv.constant0._Z27processDuffing1989RK4_ClDynPdS_S_S_S_S_S_S_S_S_S_S_PKdS1_S1_S1_S1_S1_S1_S1_S1_S1_S1_S1_S1_S1_S1_S1_jj,"a",@progbits
	.sectionflags	@""
	.align	4
.nv.constant0._Z27processDuffing1989RK4_ClDynPdS_S_S_S_S_S_S_S_S_S_S_PKdS1_S1_S1_S1_S1_S1_S1_S1_S1_S1_S1_S1_S1_S1_S1_jj:
	.zero		1128


//--------------------- SYMBOLS --------------------------

	.type		.nv.reservedSmem.offset0,@object
	.size		.nv.reservedSmem.offset0,0x4
